	.headerflags	@"EF_CUDA_TEXMODE_UNIFIED EF_CUDA_64BIT_ADDRESS EF_CUDA_ACCELERATORS EF_CUDA_SM90 EF_CUDA_VIRTUAL_SM(EF_CUDA_SM90)"
	.elftype	@"ET_EXEC"


//--------------------- .nv.info                  --------------------------
	.section	.nv.info,"",@"SHT_CUDA_INFO"
	.align	4


	//----- nvinfo : EIATTR_REGCOUNT
	.align		4
        /*0000*/ 	.byte	0x04, 0x2f
        /*0002*/ 	.short	(.L_1 - .L_0)
	.align		4
.L_0:
        /*0004*/ 	.word	index@(matmul_kernel)
        /*0008*/ 	.word	0x000000a8


	//----- nvinfo : EIATTR_FRAME_SIZE
	.align		4
.L_1:
        /*000c*/ 	.byte	0x04, 0x11
        /*000e*/ 	.short	(.L_3 - .L_2)
	.align		4
.L_2:
        /*0010*/ 	.word	index@(matmul_kernel)
        /*0014*/ 	.word	0x00000000


	//----- nvinfo : EIATTR_MIN_STACK_SIZE
	.align		4
.L_3:
        /*0018*/ 	.byte	0x04, 0x12
        /*001a*/ 	.short	(.L_5 - .L_4)
	.align		4
.L_4:
        /*001c*/ 	.word	index@(matmul_kernel)
        /*0020*/ 	.word	0x00000000
.L_5:


//--------------------- .nv.info.matmul_kernel    --------------------------
	.section	.nv.info.matmul_kernel,"",@"SHT_CUDA_INFO"
	.sectionflags	@""
	.align	4


	//----- nvinfo : EIATTR_CUDA_API_VERSION
	.align		4
        /*0000*/ 	.byte	0x04, 0x37
        /*0002*/ 	.short	(.L_7 - .L_6)
.L_6:
        /*0004*/ 	.word	0x00000080


	//----- nvinfo : EIATTR_KPARAM_INFO
	.align		4
.L_7:
        /*0008*/ 	.byte	0x04, 0x17
        /*000a*/ 	.short	(.L_9 - .L_8)
.L_8:
        /*000c*/ 	.word	0x00000000
        /*0010*/ 	.short	0x0008
        /*0012*/ 	.short	0x0030
        /*0014*/ 	.byte	0x00, 0xf4, 0x21, 0x00


	//----- nvinfo : EIATTR_KPARAM_INFO
	.align		4
.L_9:
        /*0018*/ 	.byte	0x04, 0x17
        /*001a*/ 	.short	(.L_11 - .L_10)
.L_10:
        /*001c*/ 	.word	0x00000000
        /*0020*/ 	.short	0x0007
        /*0022*/ 	.short	0x0028
        /*0024*/ 	.byte	0x00, 0xf0, 0x11, 0x00


	//----- nvinfo : EIATTR_KPARAM_INFO
	.align		4
.L_11:
        /*0028*/ 	.byte	0x04, 0x17
        /*002a*/ 	.short	(.L_13 - .L_12)
.L_12:
        /*002c*/ 	.word	0x00000000
        /*0030*/ 	.short	0x0006
        /*0032*/ 	.short	0x0024
        /*0034*/ 	.byte	0x00, 0xf0, 0x11, 0x00


	//----- nvinfo : EIATTR_KPARAM_INFO
	.align		4
.L_13:
        /*0038*/ 	.byte	0x04, 0x17
        /*003a*/ 	.short	(.L_15 - .L_14)
.L_14:
        /*003c*/ 	.word	0x00000000
        /*0040*/ 	.short	0x0005
        /*0042*/ 	.short	0x0020
        /*0044*/ 	.byte	0x00, 0xf0, 0x11, 0x00


	//----- nvinfo : EIATTR_KPARAM_INFO
	.align		4
.L_15:
        /*0048*/ 	.byte	0x04, 0x17
        /*004a*/ 	.short	(.L_17 - .L_16)
.L_16:
        /*004c*/ 	.word	0x00000000
        /*0050*/ 	.short	0x0004
        /*0052*/ 	.short	0x001c
        /*0054*/ 	.byte	0x00, 0xf0, 0x11, 0x00


	//----- nvinfo : EIATTR_KPARAM_INFO
	.align		4
.L_17:
        /*0058*/ 	.byte	0x04, 0x17
        /*005a*/ 	.short	(.L_19 - .L_18)
.L_18:
        /*005c*/ 	.word	0x00000000
        /*0060*/ 	.short	0x0003
        /*0062*/ 	.short	0x0018
        /*0064*/ 	.byte	0x00, 0xf0, 0x11, 0x00


	//----- nvinfo : EIATTR_KPARAM_INFO
	.align		4
.L_19:
        /*0068*/ 	.byte	0x04, 0x17
        /*006a*/ 	.short	(.L_21 - .L_20)
.L_20:
        /*006c*/ 	.word	0x00000000
        /*0070*/ 	.short	0x0002
        /*0072*/ 	.short	0x0010
        /*0074*/ 	.byte	0x00, 0xf4, 0x21, 0x00


	//----- nvinfo : EIATTR_KPARAM_INFO
	.align		4
.L_21:
        /*0078*/ 	.byte	0x04, 0x17
        /*007a*/ 	.short	(.L_23 - .L_22)
.L_22:
        /*007c*/ 	.word	0x00000000
        /*0080*/ 	.short	0x0001
        /*0082*/ 	.short	0x0008
        /*0084*/ 	.byte	0x00, 0xf4, 0x21, 0x00


	//----- nvinfo : EIATTR_KPARAM_INFO
	.align		4
.L_23:
        /*0088*/ 	.byte	0x04, 0x17
        /*008a*/ 	.short	(.L_25 - .L_24)
.L_24:
        /*008c*/ 	.word	0x00000000
        /*0090*/ 	.short	0x0000
        /*0092*/ 	.short	0x0000
        /*0094*/ 	.byte	0x00, 0xf4, 0x21, 0x00


	//----- nvinfo : EIATTR_SPARSE_MMA_MASK
	.align		4
.L_25:
        /*0098*/ 	.byte	0x03, 0x50
        /*009a*/ 	.short	0x0000


	//----- nvinfo : EIATTR_MAXREG_COUNT
	.align		4
        /*009c*/ 	.byte	0x03, 0x1b
        /*009e*/ 	.short	0x00ff


	//----- nvinfo : EIATTR_EXIT_INSTR_OFFSETS
	.align		4
        /*00a0*/ 	.byte	0x04, 0x1c
        /*00a2*/ 	.short	(.L_27 - .L_26)


	//   ....[0]....
.L_26:
        /*00a4*/ 	.word	0x00003480


	//   ....[1]....
        /*00a8*/ 	.word	0x000034f0


	//----- nvinfo : EIATTR_REQNTID
	.align		4
.L_27:
        /*00ac*/ 	.byte	0x04, 0x10
        /*00ae*/ 	.short	(.L_29 - .L_28)
.L_28:
        /*00b0*/ 	.word	0x00000080
        /*00b4*/ 	.word	0x00000001
        /*00b8*/ 	.word	0x00000001


	//----- nvinfo : EIATTR_CBANK_PARAM_SIZE
	.align		4
.L_29:
        /*00bc*/ 	.byte	0x03, 0x19
        /*00be*/ 	.short	0x0038


	//----- nvinfo : EIATTR_PARAM_CBANK
	.align		4
        /*00c0*/ 	.byte	0x04, 0x0a
        /*00c2*/ 	.short	(.L_31 - .L_30)
	.align		4
.L_30:
        /*00c4*/ 	.word	index@(.nv.constant0.matmul_kernel)
        /*00c8*/ 	.short	0x0210
        /*00ca*/ 	.short	0x0038


	//----- nvinfo : EIATTR_SW_WAR
	.align		4
.L_31:
        /*00cc*/ 	.byte	0x04, 0x36
        /*00ce*/ 	.short	(.L_33 - .L_32)
.L_32:
        /*00d0*/ 	.word	0x00000008
.L_33:


//--------------------- .nv.callgraph             --------------------------
	.section	.nv.callgraph,"",@"SHT_CUDA_CALLGRAPH"
	.align	4
	.sectionentsize	8
	.align		4
        /*0000*/ 	.word	0x00000000
	.align		4
        /*0004*/ 	.word	0xffffffff
	.align		4
        /*0008*/ 	.word	0x00000000
	.align		4
        /*000c*/ 	.word	0xfffffffe
	.align		4
        /*0010*/ 	.word	0x00000000
	.align		4
        /*0014*/ 	.word	0xfffffffd
	.align		4
        /*0018*/ 	.word	0x00000000
	.align		4
        /*001c*/ 	.word	0xfffffffc


//--------------------- .text.matmul_kernel       --------------------------
	.section	.text.matmul_kernel,"ax",@progbits
	.sectionflags	@"SHF_BARRIERS=1"
	.align	128
        .global         matmul_kernel
        .type           matmul_kernel,@function
        .size           matmul_kernel,(.L_x_3 - matmul_kernel)
        .other          matmul_kernel,@"STO_CUDA_ENTRY STV_DEFAULT"
matmul_kernel:
.text.matmul_kernel:
[----:B------:R-:W1:Y:S01]  /*0000*/  LDC R1, c[0x0][0x28] ;  /* 0x00000a00ff017b82 */ /* 0x000e620000000800 */
[----:B------:R-:W-:Y:S01]  /*0010*/  ULDC UR23, c[0x0][0x228] ;  /* 0x00008a0000177ab9 */ /* 0x000fe20000000800 */
[----:B------:R-:W2:Y:S01]  /*0020*/  S2R R20, SR_CTAID.X ;  /* 0x0000000000147919 */ /* 0x000ea20000002500 */
[----:B------:R-:W-:Y:S02]  /*0030*/  UIADD3 UR4, UR23, 0x7f, URZ ;  /* 0x0000007f17047890 */ /* 0x000fe4000fffe03f */
[----:B------:R-:W-:Y:S01]  /*0040*/  IABS R11, UR23 ;  /* 0x00000017000b7c13 */ /* 0x000fe20008000000 */
[----:B------:R-:W-:Y:S01]  /*0050*/  ULDC UR16, c[0x0][0x22c] ;  /* 0x00008b0000107ab9 */ /* 0x000fe20000000800 */
[----:B------:R-:W-:Y:S01]  /*0060*/  ULDC UR7, c[0x0][0x234] ;  /* 0x00008d0000077ab9 */ /* 0x000fe20000000800 */
[----:B------:R-:W-:Y:S01]  /*0070*/  USHF.R.S32.HI UR5, URZ, 0x1f, UR4 ;  /* 0x0000001f3f057899 */ /* 0x000fe20008011404 */
[----:B------:R-:W-:Y:S01]  /*0080*/  IMAD.U32 R28, RZ, RZ, UR7 ;  /* 0x00000007ff1c7e24 */ /* 0x000fe2000f8e00ff */
[----:B------:R-:W-:Y:S01]  /*0090*/  UIADD3 UR10, UR16, 0x1f, URZ ;  /* 0x0000001f100a7890 */ /* 0x000fe2000fffe03f */
[----:B------:R-:W-:Y:S01]  /*00a0*/  IMAD.MOV.U32 R24, RZ, RZ, 0x2 ;  /* 0x00000002ff187424 */ /* 0x000fe200078e00ff */
[----:B------:R-:W-:Y:S01]  /*00b0*/  ULEA.HI UR5, UR5, UR4, URZ, 0x7 ;  /* 0x0000000405057291 */ /* 0x000fe2000f8f383f */
[----:B------:R-:W-:Y:S01]  /*00c0*/  IMAD.MOV.U32 R26, RZ, RZ, 0x2 ;  /* 0x00000002ff1a7424 */ /* 0x000fe200078e00ff */
[----:B------:R-:W-:Y:S01]  /*00d0*/  UISETP.GT.AND UP0, UPT, UR10, 0x1f, UPT ;  /* 0x0000001f0a00788c */ /* 0x000fe2000bf04270 */
[----:B------:R-:W-:Y:S01]  /*00e0*/  IMAD.MOV.U32 R30, RZ, RZ, 0x2 ;  /* 0x00000002ff1e7424 */ /* 0x000fe200078e00ff */
[----:B------:R-:W-:Y:S01]  /*00f0*/  USHF.R.S32.HI UR5, URZ, 0x7, UR5 ;  /* 0x000000073f057899 */ /* 0x000fe20008011405 */
[----:B------:R-:W-:Y:S01]  /*0100*/  IMAD.MOV.U32 R32, RZ, RZ, 0x2 ;  /* 0x00000002ff207424 */ /* 0x000fe200078e00ff */
[----:B------:R-:W-:Y:S01]  /*0110*/  USEL UR4, URZ, 0x10, !UP0 ;  /* 0x000000103f047887 */ /* 0x000fe2000c000000 */
[----:B------:R-:W-:Y:S01]  /*0120*/  CS2R R88, SRZ ;  /* 0x0000000000587805 */ /* 0x000fe2000001ff00 */
[----:B------:R-:W-:Y:S01]  /*0130*/  USHF.L.U32 UR5, UR5, 0x3, URZ ;  /* 0x0000000305057899 */ /* 0x000fe2000800063f */
[----:B------:R-:W-:Y:S01]  /*0140*/  CS2R R90, SRZ ;  /* 0x00000000005a7805 */ /* 0x000fe2000001ff00 */
[----:B------:R-:W-:Y:S01]  /*0150*/  UIADD3 UR11, UR16, -0x20, URZ ;  /* 0xffffffe0100b7890 */ /* 0x000fe2000fffe03f */
[----:B------:R-:W-:Y:S01]  /*0160*/  CS2R R92, SRZ ;  /* 0x00000000005c7805 */ /* 0x000fe2000001ff00 */
[----:B------:R-:W-:Y:S01]  /*0170*/  UISETP.GT.AND UP0, UPT, UR10, 0x3f, UPT ;  /* 0x0000003f0a00788c */ /* 0x000fe2000bf04270 */
[----:B------:R-:W-:Y:S01]  /*0180*/  CS2R R94, SRZ ;  /* 0x00000000005e7805 */ /* 0x000fe2000001ff00 */
[----:B------:R-:W-:Y:S01]  /*0190*/  IMAD.U32 R4, RZ, RZ, UR5 ;  /* 0x00000005ff047e24 */ /* 0x000fe2000f8e00ff */
[----:B------:R-:W-:Y:S01]  /*01a0*/  ULDC.64 UR24, c[0x0][0x208] ;  /* 0x0000820000187ab9 */ /* 0x000fe20000000a00 */
[----:B------:R-:W-:Y:S01]  /*01b0*/  ULDC.64 UR8, c[0x0][0x218] ;  /* 0x0000860000087ab9 */ /* 0x000fe20000000a00 */
[----:B------:R-:W-:-:S02]  /*01c0*/  CS2R R96, SRZ ;  /* 0x0000000000607805 */ /* 0x000fc4000001ff00 */
[----:B------:R-:W-:Y:S02]  /*01d0*/  CS2R R98, SRZ ;  /* 0x0000000000627805 */ /* 0x000fe4000001ff00 */
[----:B------:R-:W-:Y:S02]  /*01e0*/  IABS R5, R4 ;  /* 0x0000000400057213 */ /* 0x000fe40000000000 */
[----:B------:R-:W-:Y:S02]  /*01f0*/  CS2R R100, SRZ ;  /* 0x0000000000647805 */ /* 0x000fe4000001ff00 */
[----:B------:R-:W-:Y:S02]  /*0200*/  CS2R R102, SRZ ;  /* 0x0000000000667805 */ /* 0x000fe4000001ff00 */
[----:B------:R-:W-:Y:S01]  /*0210*/  CS2R R104, SRZ ;  /* 0x0000000000687805 */ /* 0x000fe2000001ff00 */
[----:B------:R-:W3:Y:S01]  /*0220*/  I2F.RP R0, R5 ;  /* 0x0000000500007306 */ /* 0x000ee20000209400 */
[----:B--2---:R-:W-:-:S02]  /*0230*/  IABS R8, R20 ;  /* 0x0000001400087213 */ /* 0x004fc40000000000 */
[----:B------:R-:W-:Y:S02]  /*0240*/  CS2R R106, SRZ ;  /* 0x00000000006a7805 */ /* 0x000fe4000001ff00 */
[----:B------:R-:W-:Y:S02]  /*0250*/  CS2R R108, SRZ ;  /* 0x00000000006c7805 */ /* 0x000fe4000001ff00 */
[----:B------:R-:W-:Y:S02]  /*0260*/  CS2R R110, SRZ ;  /* 0x00000000006e7805 */ /* 0x000fe4000001ff00 */
[----:B------:R-:W-:Y:S02]  /*0270*/  CS2R R112, SRZ ;  /* 0x0000000000707805 */ /* 0x000fe4000001ff00 */
[----:B------:R-:W-:Y:S02]  /*0280*/  CS2R R114, SRZ ;  /* 0x0000000000727805 */ /* 0x000fe4000001ff00 */
[----:B------:R-:W-:-:S02]  /*0290*/  CS2R R116, SRZ ;  /* 0x0000000000747805 */ /* 0x000fc4000001ff00 */
[----:B------:R-:W-:Y:S02]  /*02a0*/  CS2R R118, SRZ ;  /* 0x0000000000767805 */ /* 0x000fe4000001ff00 */
[----:B------:R-:W-:Y:S02]  /*02b0*/  CS2R R120, SRZ ;  /* 0x0000000000787805 */ /* 0x000fe4000001ff00 */
[----:B------:R-:W-:Y:S02]  /*02c0*/  CS2R R122, SRZ ;  /* 0x00000000007a7805 */ /* 0x000fe4000001ff00 */
[----:B------:R-:W-:Y:S02]  /*02d0*/  CS2R R124, SRZ ;  /* 0x00000000007c7805 */ /* 0x000fe4000001ff00 */
[----:B------:R-:W-:Y:S02]  /*02e0*/  CS2R R126, SRZ ;  /* 0x00000000007e7805 */ /* 0x000fe4000001ff00 */
[----:B------:R-:W-:-:S02]  /*02f0*/  CS2R R128, SRZ ;  /* 0x0000000000807805 */ /* 0x000fc4000001ff00 */
[----:B------:R-:W-:Y:S01]  /*0300*/  CS2R R130, SRZ ;  /* 0x0000000000827805 */ /* 0x000fe2000001ff00 */
[----:B---3--:R-:W2:Y:S01]  /*0310*/  MUFU.RCP R0, R0 ;  /* 0x0000000000007308 */ /* 0x008ea20000001000 */
        /* <DEDUP_REMOVED lines=15> */
[----:B------:R-:W-:Y:S01]  /*0410*/  CS2R R62, SRZ ;  /* 0x00000000003e7805 */ /* 0x000fe2000001ff00 */
[----:B--2---:R-:W-:Y:S01]  /*0420*/  VIADD R2, R0, 0xffffffe ;  /* 0x0ffffffe00027836 */ /* 0x004fe20000000000 */
[----:B------:R-:W-:-:S02]  /*0430*/  CS2R R64, SRZ ;  /* 0x0000000000407805 */ /* 0x000fc4000001ff00 */
[----:B------:R-:W-:Y:S02]  /*0440*/  CS2R R66, SRZ ;  /* 0x0000000000427805 */ /* 0x000fe4000001ff00 */
[----:B------:R-:W-:Y:S01]  /*0450*/  CS2R R68, SRZ ;  /* 0x0000000000447805 */ /* 0x000fe2000001ff00 */
[----:B------:R2:W3:Y:S01]  /*0460*/  F2I.FTZ.U32.TRUNC.NTZ R3, R2 ;  /* 0x0000000200037305 */ /* 0x0004e2000021f000 */
[----:B------:R-:W-:Y:S02]  /*0470*/  CS2R R70, SRZ ;  /* 0x0000000000467805 */ /* 0x000fe4000001ff00 */
[----:B------:R-:W-:Y:S02]  /*0480*/  CS2R R72, SRZ ;  /* 0x0000000000487805 */ /* 0x000fe4000001ff00 */
[----:B------:R-:W-:Y:S02]  /*0490*/  CS2R R74, SRZ ;  /* 0x00000000004a7805 */ /* 0x000fe4000001ff00 */
[----:B------:R-:W-:-:S02]  /*04a0*/  CS2R R76, SRZ ;  /* 0x00000000004c7805 */ /* 0x000fc4000001ff00 */
[----:B------:R-:W-:Y:S02]  /*04b0*/  CS2R R78, SRZ ;  /* 0x00000000004e7805 */ /* 0x000fe4000001ff00 */
[----:B------:R-:W-:Y:S02]  /*04c0*/  CS2R R80, SRZ ;  /* 0x0000000000507805 */ /* 0x000fe4000001ff00 */
[----:B------:R-:W-:Y:S02]  /*04d0*/  CS2R R82, SRZ ;  /* 0x0000000000527805 */ /* 0x000fe4000001ff00 */
[----:B------:R-:W-:Y:S01]  /*04e0*/  CS2R R84, SRZ ;  /* 0x0000000000547805 */ /* 0x000fe2000001ff00 */
[----:B--2---:R-:W-:Y:S01]  /*04f0*/  IMAD.MOV.U32 R2, RZ, RZ, RZ ;  /* 0x000000ffff027224 */ /* 0x004fe200078e00ff */
[----:B------:R-:W-:Y:S01]  /*0500*/  CS2R R86, SRZ ;  /* 0x0000000000567805 */ /* 0x000fe2000001ff00 */
[----:B---3--:R-:W-:-:S04]  /*0510*/  IMAD.MOV R6, RZ, RZ, -R3 ;  /* 0x000000ffff067224 */ /* 0x008fc800078e0a03 */
[----:B------:R-:W-:Y:S01]  /*0520*/  IMAD R7, R6, R5, RZ ;  /* 0x0000000506077224 */ /* 0x000fe200078e02ff */
[----:B------:R-:W-:Y:S01]  /*0530*/  IABS R6, R4 ;  /* 0x0000000400067213 */ /* 0x000fe20000000000 */
[----:B------:R-:W-:Y:S02]  /*0540*/  IMAD.MOV.U32 R4, RZ, RZ, R8 ;  /* 0x000000ffff047224 */ /* 0x000fe400078e0008 */
[----:B------:R-:W-:-:S04]  /*0550*/  IMAD.HI.U32 R3, R3, R7, R2 ;  /* 0x0000000703037227 */ /* 0x000fc800078e0002 */
[----:B------:R-:W-:Y:S02]  /*0560*/  IMAD.MOV R7, RZ, RZ, -R6 ;  /* 0x000000ffff077224 */ /* 0x000fe400078e0a06 */
[----:B------:R-:W-:-:S04]  /*0570*/  IMAD.HI.U32 R8, R3, R4, RZ ;  /* 0x0000000403087227 */ /* 0x000fc800078e00ff */
[----:B------:R-:W-:Y:S02]  /*0580*/  IMAD R0, R8, R7, R4 ;  /* 0x0000000708007224 */ /* 0x000fe400078e0204 */
[----:B------:R-:W-:-:S03]  /*0590*/  IMAD.MOV.U32 R3, RZ, RZ, -0x8 ;  /* 0xfffffff8ff037424 */ /* 0x000fc600078e00ff */
[----:B------:R-:W-:-:S13]  /*05a0*/  ISETP.GT.U32.AND P1, PT, R5, R0, PT ;  /* 0x000000000500720c */ /* 0x000fda0003f24070 */
[----:B------:R-:W-:Y:S02]  /*05b0*/  @!P1 IMAD.IADD R0, R0, 0x1, -R5 ;  /* 0x0000000100009824 */ /* 0x000fe400078e0a05 */
[----:B------:R-:W-:Y:S01]  /*05c0*/  @!P1 VIADD R8, R8, 0x1 ;  /* 0x0000000108089836 */ /* 0x000fe20000000000 */
[----:B------:R-:W-:Y:S02]  /*05d0*/  ISETP.NE.AND P1, PT, RZ, UR5, PT ;  /* 0x00000005ff007c0c */ /* 0x000fe4000bf25270 */
[----:B------:R-:W-:Y:S02]  /*05e0*/  ISETP.GE.U32.AND P0, PT, R0, R5, PT ;  /* 0x000000050000720c */ /* 0x000fe40003f06070 */
[----:B------:R-:W-:-:S04]  /*05f0*/  LOP3.LUT R0, R20, UR5, RZ, 0x3c, !PT ;  /* 0x0000000514007c12 */ /* 0x000fc8000f8e3cff */
[----:B------:R-:W-:-:S07]  /*0600*/  ISETP.GE.AND P2, PT, R0, RZ, PT ;  /* 0x000000ff0000720c */ /* 0x000fce0003f46270 */
[----:B------:R-:W-:-:S06]  /*0610*/  @P0 VIADD R8, R8, 0x1 ;  /* 0x0000000108080836 */ /* 0x000fcc0000000000 */
[----:B------:R-:W-:Y:S01]  /*0620*/  @!P2 IMAD.MOV R8, RZ, RZ, -R8 ;  /* 0x000000ffff08a224 */ /* 0x000fe200078e0a08 */
[----:B------:R-:W-:-:S05]  /*0630*/  @!P1 LOP3.LUT R8, RZ, UR5, RZ, 0x33, !PT ;  /* 0x00000005ff089c12 */ /* 0x000fca000f8e33ff */
[----:B------:R-:W-:Y:S02]  /*0640*/  IMAD R0, R8, R3, 0x1 ;  /* 0x0000000108007424 */ /* 0x000fe400078e0203 */
[----:B------:R-:W-:-:S03]  /*0650*/  IMAD.MOV R5, RZ, RZ, -R8 ;  /* 0x000000ffff057224 */ /* 0x000fc600078e0a08 */
[----:B------:R-:W-:Y:S01]  /*0660*/  VIMNMX R13, R0, 0x8, PT ;  /* 0x00000008000d7848 */ /* 0x000fe20003fe0100 */
[----:B------:R-:W-:Y:S01]  /*0670*/  IMAD R20, R5, UR5, R20 ;  /* 0x0000000505147c24 */ /* 0x000fe2000f8e0214 */
[----:B------:R-:W-:Y:S02]  /*0680*/  UMOV UR5, 0x400 ;  /* 0x0000040000057882 */ /* 0x000fe40000000000 */
[----:B------:R-:W-:-:S04]  /*0690*/  IABS R7, R13 ;  /* 0x0000000d00077213 */ /* 0x000fc80000000000 */
[----:B------:R-:W2:Y:S08]  /*06a0*/  I2F.RP R0, R7 ;  /* 0x0000000700007306 */ /* 0x000eb00000209400 */
[----:B--2---:R-:W2:Y:S02]  /*06b0*/  MUFU.RCP R0, R0 ;  /* 0x0000000000007308 */ /* 0x004ea40000001000 */
[----:B--2---:R-:W-:Y:S01]  /*06c0*/  VIADD R2, R0, 0xffffffe ;  /* 0x0ffffffe00027836 */ /* 0x004fe20000000000 */
[----:B------:R-:W-:-:S05]  /*06d0*/  IABS R0, R20 ;  /* 0x0000001400007213 */ /* 0x000fca0000000000 */
[----:B------:R2:W3:Y:S02]  /*06e0*/  F2I.FTZ.U32.TRUNC.NTZ R3, R2 ;  /* 0x0000000200037305 */ /* 0x0004e4000021f000 */
[----:B--2---:R-:W-:Y:S02]  /*06f0*/  IMAD.MOV.U32 R2, RZ, RZ, RZ ;  /* 0x000000ffff027224 */ /* 0x004fe400078e00ff */
[----:B---3--:R-:W-:-:S04]  /*0700*/  IMAD.MOV R4, RZ, RZ, -R3 ;  /* 0x000000ffff047224 */ /* 0x008fc800078e0a03 */
[----:B------:R-:W-:Y:S01]  /*0710*/  IMAD R5, R4, R7, RZ ;  /* 0x0000000704057224 */ /* 0x000fe200078e02ff */
[----:B------:R-:W-:-:S03]  /*0720*/  IABS R4, R13 ;  /* 0x0000000d00047213 */ /* 0x000fc60000000000 */
[----:B------:R-:W-:Y:S02]  /*0730*/  IMAD.HI.U32 R3, R3, R5, R2 ;  /* 0x0000000503037227 */ /* 0x000fe400078e0002 */
[----:B------:R-:W2:Y:S02]  /*0740*/  I2F.RP R5, R11 ;  /* 0x0000000b00057306 */ /* 0x000ea40000209400 */
[----:B------:R-:W-:Y:S02]  /*0750*/  IMAD.MOV R9, RZ, RZ, -R4 ;  /* 0x000000ffff097224 */ /* 0x000fe400078e0a04 */
[----:B------:R-:W-:Y:S01]  /*0760*/  IMAD.HI.U32 R18, R3, R0, RZ ;  /* 0x0000000003127227 */ /* 0x000fe200078e00ff */
[----:B------:R-:W3:Y:S03]  /*0770*/  S2R R4, SR_TID.X ;  /* 0x0000000000047919 */ /* 0x000ee60000002100 */
[----:B------:R-:W-:-:S05]  /*0780*/  IMAD R0, R18, R9, R0 ;  /* 0x0000000912007224 */ /* 0x000fca00078e0200 */
[----:B------:R-:W-:Y:S01]  /*0790*/  ISETP.GT.U32.AND P1, PT, R7, R0, PT ;  /* 0x000000000700720c */ /* 0x000fe20003f24070 */
[----:B--2---:R-:W2:-:S12]  /*07a0*/  MUFU.RCP R5, R5 ;  /* 0x0000000500057308 */ /* 0x004e980000001000 */
[----:B------:R-:W-:Y:S02]  /*07b0*/  @!P1 IMAD.IADD R0, R0, 0x1, -R7 ;  /* 0x0000000100009824 */ /* 0x000fe400078e0a07 */
[----:B------:R-:W-:Y:S01]  /*07c0*/  @!P1 VIADD R18, R18, 0x1 ;  /* 0x0000000112129836 */ /* 0x000fe20000000000 */
[----:B------:R-:W-:Y:S02]  /*07d0*/  ISETP.NE.AND P1, PT, R13, RZ, PT ;  /* 0x000000ff0d00720c */ /* 0x000fe40003f25270 */
[----:B------:R-:W-:Y:S01]  /*07e0*/  ISETP.GE.U32.AND P0, PT, R0, R7, PT ;  /* 0x000000070000720c */ /* 0x000fe20003f06070 */
[----:B--2---:R-:W-:Y:S01]  /*07f0*/  VIADD R2, R5, 0xffffffe ;  /* 0x0ffffffe05027836 */ /* 0x004fe20000000000 */
[----:B------:R-:W-:-:S03]  /*0800*/  LOP3.LUT R0, R20, R13, RZ, 0x3c, !PT ;  /* 0x0000000d14007212 */ /* 0x000fc600078e3cff */
[----:B------:R-:W2:Y:S01]  /*0810*/  F2I.FTZ.U32.TRUNC.NTZ R3, R2 ;  /* 0x0000000200037305 */ /* 0x000ea2000021f000 */
[----:B------:R-:W-:Y:S01]  /*0820*/  ISETP.GE.AND P2, PT, R0, RZ, PT ;  /* 0x000000ff0000720c */ /* 0x000fe20003f46270 */
[C---:B---3--:R-:W-:Y:S01]  /*0830*/  IMAD.SHL.U32 R21, R4.reuse, 0x8, RZ ;  /* 0x0000000804157824 */ /* 0x048fe200078e00ff */
[----:B------:R-:W-:Y:S02]  /*0840*/  LOP3.LUT R0, R4, 0x8, RZ, 0xc0, !PT ;  /* 0x0000000804007812 */ /* 0x000fe400078ec0ff */
[----:B------:R-:W-:Y:S02]  /*0850*/  SHF.R.U32.HI R12, RZ, 0x4, R4 ;  /* 0x00000004ff0c7819 */ /* 0x000fe40000011604 */
[C---:B------:R-:W-:Y:S01]  /*0860*/  LOP3.LUT R5, R21.reuse, 0x38, RZ, 0xc0, !PT ;  /* 0x0000003815057812 */ /* 0x040fe200078ec0ff */
[----:B------:R-:W-:Y:S01]  /*0870*/  @P0 VIADD R18, R18, 0x1 ;  /* 0x0000000112120836 */ /* 0x000fe20000000000 */
[----:B------:R-:W-:Y:S01]  /*0880*/  LOP3.LUT R19, R21, 0x18, RZ, 0xc0, !PT ;  /* 0x0000001815137812 */ /* 0x000fe200078ec0ff */
[----:B------:R-:W-:Y:S01]  /*0890*/  IMAD.SHL.U32 R10, R0, 0x100, RZ ;  /* 0x00000100000a7824 */ /* 0x000fe200078e00ff */
[----:B------:R-:W-:-:S02]  /*08a0*/  PRMT R15, R5, 0x6540, R0 ;  /* 0x00006540050f7816 */ /* 0x000fc40000000000 */
[----:B------:R-:W-:Y:S01]  /*08b0*/  LOP3.LUT R14, R4, 0x20, RZ, 0xc0, !PT ;  /* 0x00000020040e7812 */ /* 0x000fe200078ec0ff */
[----:B------:R-:W-:Y:S01]  /*08c0*/  @!P2 IMAD.MOV R18, RZ, RZ, -R18 ;  /* 0x000000ffff12a224 */ /* 0x000fe200078e0a12 */
[----:B------:R-:W-:Y:S01]  /*08d0*/  @!P1 LOP3.LUT R18, RZ, R13, RZ, 0x33, !PT ;  /* 0x0000000dff129212 */ /* 0x000fe200078e33ff */
[----:B--2---:R-:W-:Y:S01]  /*08e0*/  IMAD.MOV R2, RZ, RZ, -R3 ;  /* 0x000000ffff027224 */ /* 0x004fe200078e0a03 */
[----:B------:R-:W-:Y:S01]  /*08f0*/  ISETP.GE.AND P1, PT, R19, UR16, PT ;  /* 0x0000001013007c0c */ /* 0x000fe2000bf26270 */
[----:B------:R-:W-:Y:S01]  /*0900*/  IMAD.SHL.U32 R14, R14, 0x8, RZ ;  /* 0x000000080e0e7824 */ /* 0x000fe200078e00ff */
[--C-:B------:R-:W-:Y:S01]  /*0910*/  LOP3.LUT R10, R10, 0x400, R5.reuse, 0xfe, !PT ;  /* 0x000004000a0a7812 */ /* 0x100fe200078efe05 */
[----:B------:R-:W-:Y:S02]  /*0920*/  IMAD R6, R18, 0x10, R0 ;  /* 0x0000001012067824 */ /* 0x000fe400078e0200 */
[----:B------:R-:W-:Y:S02]  /*0930*/  IMAD R7, R2, R11, RZ ;  /* 0x0000000b02077224 */ /* 0x000fe400078e02ff */
[----:B------:R-:W-:-:S02]  /*0940*/  IMAD.U32 R9, R6, 0x8, R5 ;  /* 0x0000000806097824 */ /* 0x000fc400078e0005 */
[----:B------:R-:W-:-:S03]  /*0950*/  IMAD.MOV.U32 R2, RZ, RZ, RZ ;  /* 0x000000ffff027224 */ /* 0x000fc600078e00ff */
[----:B------:R-:W-:Y:S01]  /*0960*/  IABS R6, R9 ;  /* 0x0000000900067213 */ /* 0x000fe20000000000 */
[----:B------:R-:W-:Y:S01]  /*0970*/  IMAD.HI.U32 R2, R3, R7, R2 ;  /* 0x0000000703027227 */ /* 0x000fe200078e0002 */
[----:B------:R-:W-:Y:S02]  /*0980*/  LOP3.LUT R3, R4, 0x40, RZ, 0xc0, !PT ;  /* 0x0000004004037812 */ /* 0x000fe400078ec0ff */
[--C-:B------:R-:W-:Y:S02]  /*0990*/  SHF.R.S32.HI R7, RZ, 0x6, R4.reuse ;  /* 0x00000006ff077819 */ /* 0x100fe40000011404 */
[----:B------:R-:W-:Y:S01]  /*09a0*/  R2UR UR6, R3 ;  /* 0x00000000030672ca */ /* 0x000fe200000e0000 */
[----:B------:R-:W-:Y:S01]  /*09b0*/  IMAD.HI.U32 R2, R2, R6, RZ ;  /* 0x0000000602027227 */ /* 0x000fe200078e00ff */
[----:B------:R-:W-:-:S03]  /*09c0*/  SHF.R.S32.HI R3, RZ, 0x5, R4 ;  /* 0x00000005ff037819 */ /* 0x000fc60000011404 */
[----:B------:R-:W-:Y:S01]  /*09d0*/  IMAD.MOV R2, RZ, RZ, -R2 ;  /* 0x000000ffff027224 */ /* 0x000fe200078e0a02 */
[----:B------:R-:W-:-:S03]  /*09e0*/  SGXT R3, R3, 0x1 ;  /* 0x000000010303781a */ /* 0x000fc60000000200 */
[----:B------:R-:W-:Y:S01]  /*09f0*/  IMAD R6, R11, R2, R6 ;  /* 0x000000020b067224 */ /* 0x000fe200078e0206 */
[----:B------:R-:W-:Y:S02]  /*0a00*/  SHF.R.S32.HI R2, RZ, 0x4, R4 ;  /* 0x00000004ff027819 */ /* 0x000fe40000011404 */
[----:B------:R-:W-:Y:S01]  /*0a10*/  LOP3.LUT R3, R3, 0x90, RZ, 0xc0, !PT ;  /* 0x0000009003037812 */ /* 0x000fe200078ec0ff */
[----:B------:R-:W-:Y:S01]  /*0a20*/  USHF.L.U32 UR6, UR6, 0x3, URZ ;  /* 0x0000000306067899 */ /* 0x000fe2000800063f */
[----:B------:R-:W-:Y:S02]  /*0a30*/  SGXT R2, R2, 0x1 ;  /* 0x000000010202781a */ /* 0x000fe40000000200 */
[----:B------:R-:W-:Y:S02]  /*0a40*/  ISETP.GT.U32.AND P0, PT, R11, R6, PT ;  /* 0x000000060b00720c */ /* 0x000fe40003f04070 */
[----:B------:R-:W-:Y:S02]  /*0a50*/  LOP3.LUT R3, R3, 0x48, R2, 0xf8, !PT ;  /* 0x0000004803037812 */ /* 0x000fe400078ef802 */
[----:B------:R-:W-:Y:S01]  /*0a60*/  SGXT R2, R7, 0x1 ;  /* 0x000000010702781a */ /* 0x000fe20000000200 */
[----:B------:R-:W-:Y:S01]  /*0a70*/  IMAD.U32 R7, RZ, RZ, UR4 ;  /* 0x00000004ff077e24 */ /* 0x000fe2000f8e00ff */
[----:B------:R-:W2:Y:S02]  /*0a80*/  S2UR UR4, SR_CgaCtaId ;  /* 0x00000000000479c3 */ /* 0x000ea40000008800 */
[----:B------:R-:W-:-:S02]  /*0a90*/  LOP3.LUT R2, R2, 0x120, RZ, 0xc0, !PT ;  /* 0x0000012002027812 */ /* 0x000fc400078ec0ff */
[----:B------:R-:W-:Y:S02]  /*0aa0*/  SEL R0, R7, RZ, !P1 ;  /* 0x000000ff07007207 */ /* 0x000fe40004800000 */
[----:B------:R-:W-:Y:S01]  /*0ab0*/  LOP3.LUT R17, R10, R3, R2, 0x1e, !PT ;  /* 0x000000030a117212 */ /* 0x000fe200078e1e02 */
[----:B------:R-:W-:Y:S01]  /*0ac0*/  @!P0 IMAD.IADD R6, R6, 0x1, -R11 ;  /* 0x0000000106068824 */ /* 0x000fe200078e0a0b */
[----:B------:R-:W-:Y:S02]  /*0ad0*/  ISETP.NE.U32.AND P3, PT, R0, RZ, PT ;  /* 0x000000ff0000720c */ /* 0x000fe40003f65070 */
[----:B------:R-:W-:Y:S02]  /*0ae0*/  SGXT.U32 R0, R12, 0x3 ;  /* 0x000000030c00781a */ /* 0x000fe40000000000 */
[----:B------:R-:W-:Y:S02]  /*0af0*/  ISETP.GT.U32.AND P0, PT, R11, R6, PT ;  /* 0x000000060b00720c */ /* 0x000fe40003f04070 */
[----:B------:R-:W-:-:S02]  /*0b00*/  LOP3.LUT R158, R0, 0x8, RZ, 0xfc, !PT ;  /* 0x00000008009e7812 */ /* 0x000fc400078efcff */
[----:B------:R-:W-:Y:S02]  /*0b10*/  LOP3.LUT R157, R0, 0x10, RZ, 0xfc, !PT ;  /* 0x00000010009d7812 */ /* 0x000fe400078efcff */
[----:B------:R-:W-:Y:S02]  /*0b20*/  ISETP.GE.AND P2, PT, R158, UR16, PT ;  /* 0x000000109e007c0c */ /* 0x000fe4000bf46270 */
[C---:B------:R-:W-:Y:S02]  /*0b30*/  LOP3.LUT R156, R0.reuse, 0x18, RZ, 0xfc, !PT ;  /* 0x00000018009c7812 */ /* 0x040fe400078efcff */
[----:B------:R-:W-:Y:S02]  /*0b40*/  LOP3.LUT R10, R3, R2, RZ, 0xfc, !PT ;  /* 0x00000002030a7212 */ /* 0x000fe400078efcff */
[----:B------:R-:W-:Y:S01]  /*0b50*/  ISETP.GE.AND P1, PT, R0, UR16, PT ;  /* 0x0000001000007c0c */ /* 0x000fe2000bf26270 */
[----:B------:R-:W-:Y:S01]  /*0b60*/  @!P0 IMAD.IADD R6, R6, 0x1, -R11 ;  /* 0x0000000106068824 */ /* 0x000fe200078e0a0b */
[----:B------:R-:W-:Y:S01]  /*0b70*/  LOP3.LUT R16, R2, R3, R15, 0x96, !PT ;  /* 0x0000000302107212 */ /* 0x000fe200078e960f */
[----:B--2---:R-:W-:Y:S01]  /*0b80*/  ULEA UR5, UR4, UR5, 0x18 ;  /* 0x0000000504057291 */ /* 0x004fe2000f8ec03f */
[----:B------:R-:W-:Y:S01]  /*0b90*/  ISETP.GE.AND P4, PT, R157, UR16, PT ;  /* 0x000000109d007c0c */ /* 0x000fe2000bf86270 */
[----:B------:R-:W-:Y:S01]  /*0ba0*/  IMAD.MOV.U32 R161, RZ, RZ, R6 ;  /* 0x000000ffffa17224 */ /* 0x000fe200078e0006 */
[----:B------:R-:W-:Y:S01]  /*0bb0*/  SEL R3, R7, RZ, !P2 ;  /* 0x000000ff07037207 */ /* 0x000fe20005000000 */
[----:B------:R-:W-:-:S02]  /*0bc0*/  UIADD3 UR4, UR16, -0x40, URZ ;  /* 0xffffffc010047890 */ /* 0x000fc4000fffe03f */
[----:B------:R-:W-:Y:S02]  /*0bd0*/  ISETP.GE.AND P2, PT, R156, UR16, PT ;  /* 0x000000109c007c0c */ /* 0x000fe4000bf46270 */
[C-C-:B------:R-:W-:Y:S02]  /*0be0*/  LOP3.LUT R159, R10.reuse, 0x200, R15.reuse, 0x1e, !PT ;  /* 0x000002000a9f7812 */ /* 0x140fe400078e1e0f */
[C---:B------:R-:W-:Y:S02]  /*0bf0*/  SEL R2, R7.reuse, RZ, !P1 ;  /* 0x000000ff07027207 */ /* 0x040fe40004800000 */
[----:B------:R-:W-:Y:S02]  /*0c00*/  LOP3.LUT R15, R10, 0x600, R15, 0x1e, !PT ;  /* 0x000006000a0f7812 */ /* 0x000fe400078e1e0f */
[----:B------:R-:W-:Y:S02]  /*0c10*/  SEL R10, R7, RZ, !P4 ;  /* 0x000000ff070a7207 */ /* 0x000fe40006000000 */
[----:B------:R-:W-:-:S02]  /*0c20*/  ISETP.GE.AND P1, PT, R9, RZ, PT ;  /* 0x000000ff0900720c */ /* 0x000fc40003f26270 */
[----:B------:R-:W-:Y:S02]  /*0c30*/  SEL R7, R7, RZ, !P2 ;  /* 0x000000ff07077207 */ /* 0x000fe40005000000 */
[----:B------:R-:W-:Y:S02]  /*0c40*/  ISETP.NE.AND P2, PT, RZ, UR23, PT ;  /* 0x00000017ff007c0c */ /* 0x000fe4000bf45270 */
[----:B------:R-:W-:Y:S02]  /*0c50*/  ISETP.NE.U32.AND P5, PT, R2, RZ, PT ;  /* 0x000000ff0200720c */ /* 0x000fe40003fa5070 */
[----:B------:R-:W-:Y:S02]  /*0c60*/  ISETP.NE.U32.AND P4, PT, R3, RZ, PT ;  /* 0x000000ff0300720c */ /* 0x000fe40003f85070 */
[----:B------:R-:W2:Y:S01]  /*0c70*/  LDC.64 R2, c[0x0][0x210] ;  /* 0x00008400ff027b82 */ /* 0x000ea20000000a00 */
[----:B------:R-:W-:Y:S02]  /*0c80*/  LOP3.LUT R6, R4, 0x18, RZ, 0xc0, !PT ;  /* 0x0000001804067812 */ /* 0x000fe400078ec0ff */
[----:B------:R-:W-:Y:S01]  /*0c90*/  @!P1 IMAD.MOV R161, RZ, RZ, -R161 ;  /* 0x000000ffffa19224 */ /* 0x000fe200078e0aa1 */
[----:B------:R-:W-:-:S02]  /*0ca0*/  ISETP.GE.AND P1, PT, R19, UR11, PT ;  /* 0x0000000b13007c0c */ /* 0x000fc4000bf26270 */
[----:B------:R-:W-:Y:S01]  /*0cb0*/  IMAD R6, R6, 0x9, RZ ;  /* 0x0000000906067824 */ /* 0x000fe200078e02ff */
[----:B------:R-:W-:Y:S02]  /*0cc0*/  @!P2 LOP3.LUT R161, RZ, UR23, RZ, 0x33, !PT ;  /* 0x00000017ffa1ac12 */ /* 0x000fe4000f8e33ff */
[----:B------:R-:W-:Y:S02]  /*0cd0*/  ISETP.NE.U32.AND P0, PT, R7, RZ, PT ;  /* 0x000000ff0700720c */ /* 0x000fe40003f05070 */
[----:B------:R-:W-:Y:S01]  /*0ce0*/  SEL R7, RZ, 0x10, P1 ;  /* 0x00000010ff077807 */ /* 0x000fe20000800000 */
[----:B------:R-:W-:Y:S01]  /*0cf0*/  IMAD R161, R0, UR7, R161 ;  /* 0x0000000700a17c24 */ /* 0x000fe2000f8e02a1 */
[----:B------:R-:W-:Y:S01]  /*0d00*/  PLOP3.LUT P1, PT, PT, PT, UP0, 0x80, 0x0 ;  /* 0x000000000000781c */ /* 0x000fe20003f2f008 */
[----:B------:R-:W-:Y:S01]  /*0d10*/  UISETP.GT.AND UP0, UPT, UR10, 0x5f, UPT ;  /* 0x0000005f0a00788c */ /* 0x000fe2000bf04270 */
[----:B------:R-:W-:Y:S01]  /*0d20*/  LOP3.LUT R13, R6, 0x38, R21, 0x78, !PT ;  /* 0x00000038060d7812 */ /* 0x000fe200078e7815 */
[----:B------:R-:W-:Y:S01]  /*0d30*/  IMAD R155, R28, 0x8, R161 ;  /* 0x000000081c9b7824 */ /* 0x000fe200078e02a1 */
[C-C-:B------:R-:W-:Y:S01]  /*0d40*/  LOP3.LUT R9, R6.reuse, 0x400, R5.reuse, 0x1e, !PT ;  /* 0x0000040006097812 */ /* 0x140fe200078e1e05 */
[----:B------:R-:W-:Y:S01]  /*0d50*/  IMAD.WIDE R24, R161, R24, UR8 ;  /* 0x00000008a1187e25 */ /* 0x000fe2000f8e0218 */
[----:B------:R-:W-:Y:S01]  /*0d60*/  LOP3.LUT R11, R6, 0x800, R5, 0x1e, !PT ;  /* 0x00000800060b7812 */ /* 0x000fe200078e1e05 */
[----:B------:R-:W-:Y:S01]  /*0d70*/  USHF.L.U32 UR7, UR7, 0x5, URZ ;  /* 0x0000000507077899 */ /* 0x000fe2000800063f */
[----:B------:R-:W-:Y:S01]  /*0d80*/  SEL R7, R7, RZ, P1 ;  /* 0x000000ff07077207 */ /* 0x000fe20000800000 */
[----:B------:R-:W-:Y:S01]  /*0d90*/  IMAD R153, R28, 0x8, R155 ;  /* 0x000000081c997824 */ /* 0x000fe200078e029b */
[----:B------:R-:W-:Y:S01]  /*0da0*/  LOP3.LUT R5, R6, 0xc00, R5, 0x1e, !PT ;  /* 0x00000c0006057812 */ /* 0x000fe200078e1e05 */
[----:B------:R-:W-:Y:S01]  /*0db0*/  IMAD.WIDE R26, R155, R26, UR8 ;  /* 0x000000089b1a7e25 */ /* 0x000fe2000f8e021a */
[----:B------:R-:W-:-:S02]  /*0dc0*/  LOP3.LUT R13, R14, UR6, R13, 0xfe, !PT ;  /* 0x000000060e0d7c12 */ /* 0x000fc4000f8efe0d */
[----:B------:R-:W-:Y:S01]  /*0dd0*/  LOP3.LUT R12, R14, UR6, R9, 0xfe, !PT ;  /* 0x000000060e0c7c12 */ /* 0x000fe2000f8efe09 */
[----:B------:R-:W-:Y:S01]  /*0de0*/  IMAD R23, R28, 0x8, R153 ;  /* 0x000000081c177824 */ /* 0x000fe200078e0299 */
[----:B------:R-:W-:Y:S01]  /*0df0*/  ISETP.NE.U32.AND P6, PT, R10, RZ, PT ;  /* 0x000000ff0a00720c */ /* 0x000fe20003fc5070 */
[----:B------:R-:W-:Y:S01]  /*0e00*/  IMAD.WIDE R28, R153, R30, UR8 ;  /* 0x00000008991c7e25 */ /* 0x000fe2000f8e021e */
[C---:B------:R-:W-:Y:S02]  /*0e10*/  LOP3.LUT R11, R14.reuse, UR6, R11, 0xfe, !PT ;  /* 0x000000060e0b7c12 */ /* 0x040fe4000f8efe0b */
[----:B------:R-:W-:Y:S01]  /*0e20*/  ISETP.NE.U32.AND P2, PT, R7, RZ, PT ;  /* 0x000000ff0700720c */ /* 0x000fe20003f45070 */
[----:B--2---:R-:W-:Y:S01]  /*0e30*/  IMAD.WIDE.U32 R6, R19, 0x2, R2 ;  /* 0x0000000213067825 */ /* 0x004fe200078e0002 */
[----:B------:R-:W-:Y:S02]  /*0e40*/  LOP3.LUT R10, R14, UR6, R5, 0xfe, !PT ;  /* 0x000000060e0a7c12 */ /* 0x000fe4000f8efe05 */
[----:B------:R-:W-:Y:S01]  /*0e50*/  LEA R5, R13, UR5, 0x1 ;  /* 0x000000050d057c11 */ /* 0x000fe2000f8e08ff */
[----:B------:R-:W-:Y:S01]  /*0e60*/  IMAD.WIDE R30, R23, R32, UR8 ;  /* 0x00000008171e7e25 */ /* 0x000fe2000f8e0220 */
[----:B------:R-:W-:-:S02]  /*0e70*/  LEA R37, R12, UR5, 0x1 ;  /* 0x000000050c257c11 */ /* 0x000fc4000f8e08ff */
[----:B------:R-:W-:Y:S01]  /*0e80*/  LEA R39, R11, UR5, 0x1 ;  /* 0x000000050b277c11 */ /* 0x000fe2000f8e08ff */
[----:B------:R-:W-:Y:S01]  /*0e90*/  @!PT LDS RZ, [RZ] ;  /* 0x00000000fffff984 */ /* 0x000fe20000000800 */
[----:B------:R-:W-:Y:S01]  /*0ea0*/  @!PT LDS RZ, [RZ] ;  /* 0x00000000fffff984 */ /* 0x000fe20000000800 */
[----:B------:R-:W-:Y:S01]  /*0eb0*/  @!PT LDS RZ, [RZ] ;  /* 0x00000000fffff984 */ /* 0x000fe20000000800 */
[----:B------:R-:W-:Y:S01]  /*0ec0*/  LDGSTS.E.BYPASS.128 [R5], desc[UR24][R6.64], P3 ;  /* 0x0000000006057fae */ /* 0x000fe20009901c58 */
[----:B------:R-:W-:Y:S01]  /*0ed0*/  LEA R41, R10, UR5, 0x1 ;  /* 0x000000050a297c11 */ /* 0x000fe2000f8e08ff */
[----:B------:R-:W-:Y:S01]  /*0ee0*/  IMAD.U32 R33, RZ, RZ, UR7 ;  /* 0x00000007ff217e24 */ /* 0x000fe2000f8e00ff */
[----:B------:R-:W-:Y:S01]  /*0ef0*/  LEA R43, R16, UR5, 0x1 ;  /* 0x00000005102b7c11 */ /* 0x000fe2000f8e08ff */
[----:B------:R-:W-:Y:S01]  /*0f00*/  LDGSTS.E.BYPASS.128 [R37], desc[UR24][R6.64], P3 ;  /* 0x0000000006257fae */ /* 0x000fe20009901c58 */
[----:B------:R-:W-:Y:S01]  /*0f10*/  LEA R45, R159, UR5, 0x1 ;  /* 0x000000059f2d7c11 */ /* 0x000fe2000f8e08ff */
[----:B------:R-:W-:Y:S01]  /*0f20*/  IMAD.U32 R35, RZ, RZ, UR7 ;  /* 0x00000007ff237e24 */ /* 0x000fe2000f8e00ff */
[----:B------:R-:W-:Y:S01]  /*0f30*/  LEA R47, R17, UR5, 0x1 ;  /* 0x00000005112f7c11 */ /* 0x000fe2000f8e08ff */
[----:B------:R-:W-:Y:S01]  /*0f40*/  LDGSTS.E.BYPASS.128 [R39], desc[UR24][R6.64], P3 ;  /* 0x0000000006277fae */ /* 0x000fe20009901c58 */
[----:B------:R-:W-:Y:S01]  /*0f50*/  LEA R49, R15, UR5, 0x1 ;  /* 0x000000050f317c11 */ /* 0x000fe2000f8e08ff */
[----:B------:R-:W-:-:S02]  /*0f60*/  IMAD.U32 R51, RZ, RZ, UR7 ;  /* 0x00000007ff337e24 */ /* 0x000fc4000f8e00ff */
[----:B------:R-:W-:Y:S01]  /*0f70*/  LDGSTS.E.BYPASS.128 [R41], desc[UR24][R6.64], P3 ;  /* 0x0000000006297fae */ /* 0x000fe20009901c58 */
[----:B------:R-:W-:-:S03]  /*0f80*/  ISETP.GE.AND P3, PT, R19, UR4, PT ;  /* 0x0000000413007c0c */ /* 0x000fc6000bf66270 */
[----:B------:R-:W0:Y:S01]  /*0f90*/  LDGDEPBAR ;  /* 0x00000000000079af */ /* 0x000e220000000000 */
[----:B------:R-:W-:Y:S02]  /*0fa0*/  SEL R9, RZ, 0x10, P3 ;  /* 0x00000010ff097807 */ /* 0x000fe40001800000 */
[----:B------:R-:W-:Y:S01]  /*0fb0*/  PLOP3.LUT P3, PT, PT, PT, UP0, 0x80, 0x0 ;  /* 0x000000000000781c */ /* 0x000fe20003f6f008 */
[----:B------:R2:W-:Y:S01]  /*0fc0*/  LDGSTS.E.BYPASS.128 [R43+0x8000], desc[UR24][R24.64], P5 ;  /* 0x08000000182b7fae */ /* 0x0005e2000a901c58 */
[----:B------:R-:W-:Y:S01]  /*0fd0*/  ISETP.GE.AND P5, PT, R0, UR11, PT ;  /* 0x0000000b00007c0c */ /* 0x000fe2000bfa6270 */
[----:B------:R-:W-:Y:S01]  /*0fe0*/  UISETP.GE.AND UP0, UPT, UR10, 0x20, UPT ;  /* 0x000000200a00788c */ /* 0x000fe2000bf06270 */
[----:B------:R-:W-:Y:S01]  /*0ff0*/  SEL R9, R9, RZ, P3 ;  /* 0x000000ff09097207 */ /* 0x000fe20001800000 */
[----:B------:R3:W-:Y:S03]  /*1000*/  LDGSTS.E.BYPASS.128 [R45+0x8000], desc[UR24][R26.64], P4 ;  /* 0x080000001a2d7fae */ /* 0x0007e6000a101c58 */
[----:B------:R-:W-:Y:S01]  /*1010*/  ISETP.NE.U32.AND P4, PT, R9, RZ, PT ;  /* 0x000000ff0900720c */ /* 0x000fe20003f85070 */
[----:B------:R4:W-:Y:S01]  /*1020*/  LDGSTS.E.BYPASS.128 [R47+0x8000], desc[UR24][R28.64], P6 ;  /* 0x080000001c2f7fae */ /* 0x0009e2000b101c58 */
[----:B------:R-:W-:-:S02]  /*1030*/  SEL R9, RZ, 0x10, P5 ;  /* 0x00000010ff097807 */ /* 0x000fc40002800000 */
[----:B------:R-:W-:Y:S01]  /*1040*/  ISETP.GE.AND P5, PT, R0, UR4, PT ;  /* 0x0000000400007c0c */ /* 0x000fe2000bfa6270 */
[----:B------:R-:W-:Y:S01]  /*1050*/  LDGSTS.E.BYPASS.128 [R49+0x8000], desc[UR24][R30.64], P0 ;  /* 0x080000001e317fae */ /* 0x000fe20008101c58 */
[----:B------:R-:W-:Y:S01]  /*1060*/  SEL R9, R9, RZ, P1 ;  /* 0x000000ff09097207 */ /* 0x000fe20000800000 */
[C---:B--2---:R-:W-:Y:S01]  /*1070*/  IMAD.WIDE R24, R33.reuse, 0x2, R24 ;  /* 0x0000000221187825 */ /* 0x044fe200078e0218 */
[----:B------:R-:W-:Y:S01]  /*1080*/  SEL R22, RZ, 0x10, P5 ;  /* 0x00000010ff167807 */ /* 0x000fe20002800000 */
[----:B------:R-:W0:Y:S01]  /*1090*/  LDGDEPBAR ;  /* 0x00000000000079af */ /* 0x000e220000000000 */
[----:B------:R-:W-:Y:S01]  /*10a0*/  BAR.SYNC.DEFER_BLOCKING 0x0 ;  /* 0x0000000000007b1d */ /* 0x000fe20000010000 */
[----:B------:R-:W-:Y:S01]  /*10b0*/  ISETP.GE.AND P5, PT, R158, UR11, PT ;  /* 0x0000000b9e007c0c */ /* 0x000fe2000bfa6270 */
[----:B---3--:R-:W-:Y:S01]  /*10c0*/  IMAD.WIDE R26, R33, 0x2, R26 ;  /* 0x00000002211a7825 */ /* 0x008fe200078e021a */
[----:B------:R-:W-:Y:S02]  /*10d0*/  ISETP.NE.U32.AND P6, PT, R9, RZ, PT ;  /* 0x000000ff0900720c */ /* 0x000fe40003fc5070 */
[----:B------:R-:W-:Y:S01]  /*10e0*/  SEL R9, RZ, 0x10, P5 ;  /* 0x00000010ff097807 */ /* 0x000fe20002800000 */
[----:B----4-:R-:W-:Y:S01]  /*10f0*/  IMAD.WIDE R28, R33, 0x2, R28 ;  /* 0x00000002211c7825 */ /* 0x010fe200078e021c */
[----:B------:R-:W-:-:S02]  /*1100*/  SEL R22, R22, RZ, P3 ;  /* 0x000000ff16167207 */ /* 0x000fc40001800000 */
[----:B------:R-:W-:Y:S02]  /*1110*/  ISETP.GE.AND P5, PT, R157, UR11, PT ;  /* 0x0000000b9d007c0c */ /* 0x000fe4000bfa6270 */
[----:B------:R-:W-:Y:S02]  /*1120*/  SEL R9, R9, RZ, P1 ;  /* 0x000000ff09097207 */ /* 0x000fe40000800000 */
[----:B------:R-:W-:Y:S02]  /*1130*/  ISETP.NE.U32.AND P0, PT, R22, RZ, PT ;  /* 0x000000ff1600720c */ /* 0x000fe40003f05070 */
[----:B------:R-:W-:Y:S02]  /*1140*/  SEL R22, RZ, 0x10, P5 ;  /* 0x00000010ff167807 */ /* 0x000fe40002800000 */
[----:B------:R-:W-:Y:S02]  /*1150*/  ISETP.NE.U32.AND P5, PT, R9, RZ, PT ;  /* 0x000000ff0900720c */ /* 0x000fe40003fa5070 */
[----:B------:R-:W-:Y:S01]  /*1160*/  SEL R22, R22, RZ, P1 ;  /* 0x000000ff16167207 */ /* 0x000fe20000800000 */
[----:B------:R-:W-:Y:S01]  /*1170*/  @!PT LDS RZ, [RZ] ;  /* 0x00000000fffff984 */ /* 0x000fe20000000800 */
[----:B------:R-:W-:Y:S01]  /*1180*/  @!PT LDS RZ, [RZ] ;  /* 0x00000000fffff984 */ /* 0x000fe20000000800 */
[----:B------:R-:W-:Y:S01]  /*1190*/  @!PT LDS RZ, [RZ] ;  /* 0x00000000fffff984 */ /* 0x000fe20000000800 */
[----:B------:R-:W-:Y:S04]  /*11a0*/  LDGSTS.E.BYPASS.128 [R5+0x2000], desc[UR24][R6.64+0x40], P2 ;  /* 0x0200004006057fae */ /* 0x000fe80009101c58 */
[----:B------:R-:W-:Y:S04]  /*11b0*/  LDGSTS.E.BYPASS.128 [R37+0x2000], desc[UR24][R6.64+0x40], P2 ;  /* 0x0200004006257fae */ /* 0x000fe80009101c58 */
[----:B------:R-:W-:Y:S04]  /*11c0*/  LDGSTS.E.BYPASS.128 [R39+0x2000], desc[UR24][R6.64+0x40], P2 ;  /* 0x0200004006277fae */ /* 0x000fe80009101c58 */
[----:B------:R-:W-:Y:S01]  /*11d0*/  LDGSTS.E.BYPASS.128 [R41+0x2000], desc[UR24][R6.64+0x40], P2 ;  /* 0x0200004006297fae */ /* 0x000fe20009101c58 */
[----:B------:R-:W-:-:S03]  /*11e0*/  ISETP.GE.AND P2, PT, R156, UR11, PT ;  /* 0x0000000b9c007c0c */ /* 0x000fc6000bf46270 */
[----:B------:R-:W0:Y:S01]  /*11f0*/  LDGDEPBAR ;  /* 0x00000000000079af */ /* 0x000e220000000000 */
[----:B------:R-:W-:Y:S02]  /*1200*/  SEL R9, RZ, 0x10, P2 ;  /* 0x00000010ff097807 */ /* 0x000fe40001000000 */
[----:B------:R-:W-:Y:S01]  /*1210*/  ISETP.NE.U32.AND P2, PT, R22, RZ, PT ;  /* 0x000000ff1600720c */ /* 0x000fe20003f45070 */
[----:B------:R2:W-:Y:S01]  /*1220*/  LDGSTS.E.BYPASS.128 [R43+0xa000], desc[UR24][R24.64], P6 ;  /* 0x0a000000182b7fae */ /* 0x0005e2000b101c58 */
[----:B------:R-:W-:Y:S02]  /*1230*/  ISETP.GE.AND P6, PT, R158, UR4, PT ;  /* 0x000000049e007c0c */ /* 0x000fe4000bfc6270 */
[----:B------:R-:W-:Y:S01]  /*1240*/  SEL R9, R9, RZ, P1 ;  /* 0x000000ff09097207 */ /* 0x000fe20000800000 */
[----:B------:R3:W-:Y:S01]  /*1250*/  LDGSTS.E.BYPASS.128 [R45+0xa000], desc[UR24][R26.64], P5 ;  /* 0x0a0000001a2d7fae */ /* 0x0007e2000a901c58 */
[----:B------:R-:W-:Y:S02]  /*1260*/  ISETP.GE.AND P1, PT, R157, UR4, PT ;  /* 0x000000049d007c0c */ /* 0x000fe4000bf26270 */
[----:B------:R-:W-:-:S02]  /*1270*/  SEL R22, RZ, 0x10, P6 ;  /* 0x00000010ff167807 */ /* 0x000fc40003000000 */
[----:B------:R-:W-:Y:S02]  /*1280*/  ISETP.GE.AND P6, PT, R156, UR4, PT ;  /* 0x000000049c007c0c */ /* 0x000fe4000bfc6270 */
[----:B------:R-:W-:Y:S01]  /*1290*/  SEL R32, RZ, 0x10, P1 ;  /* 0x00000010ff207807 */ /* 0x000fe20000800000 */
[----:B------:R4:W-:Y:S01]  /*12a0*/  LDGSTS.E.BYPASS.128 [R47+0xa000], desc[UR24][R28.64], P2 ;  /* 0x0a0000001c2f7fae */ /* 0x0009e20009101c58 */
[----:B------:R-:W-:Y:S01]  /*12b0*/  ISETP.NE.U32.AND P1, PT, R9, RZ, PT ;  /* 0x000000ff0900720c */ /* 0x000fe20003f25070 */
[----:B--2---:R-:W-:Y:S01]  /*12c0*/  IMAD.WIDE R24, R33, 0x2, R24 ;  /* 0x0000000221187825 */ /* 0x004fe200078e0218 */
[----:B------:R-:W-:Y:S02]  /*12d0*/  SEL R9, RZ, 0x10, P6 ;  /* 0x00000010ff097807 */ /* 0x000fe40003000000 */
[----:B------:R-:W-:Y:S01]  /*12e0*/  SEL R22, R22, RZ, P3 ;  /* 0x000000ff16167207 */ /* 0x000fe20001800000 */
[----:B---3--:R-:W-:Y:S01]  /*12f0*/  IMAD.WIDE R26, R35, 0x2, R26 ;  /* 0x00000002231a7825 */ /* 0x008fe200078e021a */
[----:B------:R-:W-:-:S02]  /*1300*/  SEL R9, R9, RZ, P3 ;  /* 0x000000ff09097207 */ /* 0x000fc40001800000 */
[----:B------:R-:W-:Y:S02]  /*1310*/  SEL R32, R32, RZ, P3 ;  /* 0x000000ff20207207 */ /* 0x000fe40001800000 */
[----:B------:R-:W-:Y:S01]  /*1320*/  ISETP.NE.U32.AND P5, PT, R9, RZ, PT ;  /* 0x000000ff0900720c */ /* 0x000fe20003fa5070 */
[----:B------:R-:W-:Y:S01]  /*1330*/  IMAD.U32 R9, RZ, RZ, UR7 ;  /* 0x00000007ff097e24 */ /* 0x000fe2000f8e00ff */
[----:B------:R-:W-:Y:S02]  /*1340*/  ISETP.NE.U32.AND P6, PT, R22, RZ, PT ;  /* 0x000000ff1600720c */ /* 0x000fe40003fc5070 */
[----:B------:R-:W-:Y:S01]  /*1350*/  ISETP.NE.U32.AND P3, PT, R32, RZ, PT ;  /* 0x000000ff2000720c */ /* 0x000fe20003f65070 */
[----:B------:R-:W-:-:S04]  /*1360*/  IMAD.WIDE R30, R9, 0x2, R30 ;  /* 0x00000002091e7825 */ /* 0x000fc800078e021e */
[----:B------:R-:W-:Y:S01]  /*1370*/  IMAD.WIDE R32, R51, 0x2, R28 ;  /* 0x0000000233207825 */ /* 0x000fe200078e021c */
[----:B------:R2:W-:Y:S01]  /*1380*/  LDGSTS.E.BYPASS.128 [R49+0xa000], desc[UR24][R30.64], P1 ;  /* 0x0a0000001e317fae */ /* 0x0005e20008901c58 */
[----:B----4-:R-:W-:Y:S02]  /*1390*/  CS2R R28, SRZ ;  /* 0x00000000001c7805 */ /* 0x010fe4000001ff00 */
[----:B------:R-:W-:Y:S01]  /*13a0*/  CS2R R50, SRZ ;  /* 0x0000000000327805 */ /* 0x000fe2000001ff00 */
[----:B------:R-:W-:Y:S01]  /*13b0*/  IMAD.WIDE R34, R9, 0x2, R30 ;  /* 0x0000000209227825 */ /* 0x000fe200078e021e */
[----:B------:R-:W0:Y:S01]  /*13c0*/  LDGDEPBAR ;  /* 0x00000000000079af */ /* 0x000e220000000000 */
[----:B------:R-:W-:Y:S01]  /*13d0*/  BAR.SYNC.DEFER_BLOCKING 0x0 ;  /* 0x0000000000007b1d */ /* 0x000fe20000010000 */
[----:B--2---:R-:W-:-:S05]  /*13e0*/  CS2R R30, SRZ ;  /* 0x00000000001e7805 */ /* 0x004fca000001ff00 */
[----:B------:R-:W2:Y:S01]  /*13f0*/  S2R R9, SR_TID.X ;  /* 0x0000000000097919 */ /* 0x000ea20000002100 */
[----:B------:R-:W-:Y:S01]  /*1400*/  @!PT LDS RZ, [RZ] ;  /* 0x00000000fffff984 */ /* 0x000fe20000000800 */
[----:B------:R-:W-:Y:S01]  /*1410*/  @!PT LDS RZ, [RZ] ;  /* 0x00000000fffff984 */ /* 0x000fe20000000800 */
[----:B------:R-:W-:Y:S01]  /*1420*/  @!PT LDS RZ, [RZ] ;  /* 0x00000000fffff984 */ /* 0x000fe20000000800 */
[----:B------:R-:W-:Y:S04]  /*1430*/  LDGSTS.E.BYPASS.128 [R5+0x4000], desc[UR24][R6.64+0x80], P4 ;  /* 0x0400008006057fae */ /* 0x000fe8000a101c58 */
[----:B------:R3:W-:Y:S04]  /*1440*/  LDGSTS.E.BYPASS.128 [R37+0x4000], desc[UR24][R6.64+0x80], P4 ;  /* 0x0400008006257fae */ /* 0x0007e8000a101c58 */
[----:B------:R4:W-:Y:S04]  /*1450*/  LDGSTS.E.BYPASS.128 [R39+0x4000], desc[UR24][R6.64+0x80], P4 ;  /* 0x0400008006277fae */ /* 0x0009e8000a101c58 */
[----:B------:R5:W-:Y:S04]  /*1460*/  LDGSTS.E.BYPASS.128 [R41+0x4000], desc[UR24][R6.64+0x80], P4 ;  /* 0x0400008006297fae */ /* 0x000be8000a101c58 */
[----:B------:R-:W0:Y:S01]  /*1470*/  LDGDEPBAR ;  /* 0x00000000000079af */ /* 0x000e220000000000 */
[----:B---3--:R-:W-:-:S03]  /*1480*/  CS2R R36, SRZ ;  /* 0x0000000000247805 */ /* 0x008fc6000001ff00 */
[----:B------:R3:W-:Y:S01]  /*1490*/  LDGSTS.E.BYPASS.128 [R43+0xc000], desc[UR24][R24.64], P0 ;  /* 0x0c000000182b7fae */ /* 0x0007e20008101c58 */
[----:B------:R-:W-:Y:S02]  /*14a0*/  PLOP3.LUT P0, PT, PT, PT, UP0, 0x80, 0x0 ;  /* 0x000000000000781c */ /* 0x000fe40003f0f008 */
[----:B----4-:R-:W-:Y:S01]  /*14b0*/  CS2R R38, SRZ ;  /* 0x0000000000267805 */ /* 0x010fe2000001ff00 */
[----:B------:R4:W-:Y:S01]  /*14c0*/  LDGSTS.E.BYPASS.128 [R45+0xc000], desc[UR24][R26.64], P6 ;  /* 0x0c0000001a2d7fae */ /* 0x0009e2000b101c58 */
[----:B-----5:R-:W-:-:S03]  /*14d0*/  CS2R R40, SRZ ;  /* 0x0000000000287805 */ /* 0x020fc6000001ff00 */
[----:B------:R5:W-:Y:S04]  /*14e0*/  LDGSTS.E.BYPASS.128 [R47+0xc000], desc[UR24][R32.64], P3 ;  /* 0x0c000000202f7fae */ /* 0x000be80009901c58 */
[----:B------:R1:W-:Y:S01]  /*14f0*/  LDGSTS.E.BYPASS.128 [R49+0xc000], desc[UR24][R34.64], P5 ;  /* 0x0c00000022317fae */ /* 0x0003e2000a901c58 */
[----:B---3--:R-:W-:Y:S02]  /*1500*/  CS2R R24, SRZ ;  /* 0x0000000000187805 */ /* 0x008fe4000001ff00 */
[----:B------:R-:W-:Y:S01]  /*1510*/  CS2R R42, SRZ ;  /* 0x00000000002a7805 */ /* 0x000fe2000001ff00 */
[----:B------:R-:W0:Y:S01]  /*1520*/  LDGDEPBAR ;  /* 0x00000000000079af */ /* 0x000e220000000000 */
[----:B----4-:R-:W-:Y:S02]  /*1530*/  CS2R R26, SRZ ;  /* 0x00000000001a7805 */ /* 0x010fe4000001ff00 */
[----:B------:R-:W-:-:S02]  /*1540*/  CS2R R44, SRZ ;  /* 0x00000000002c7805 */ /* 0x000fc4000001ff00 */
[----:B-----5:R-:W-:Y:S02]  /*1550*/  CS2R R32, SRZ ;  /* 0x0000000000207805 */ /* 0x020fe4000001ff00 */
[----:B------:R-:W-:Y:S02]  /*1560*/  CS2R R46, SRZ ;  /* 0x00000000002e7805 */ /* 0x000fe4000001ff00 */
[----:B-1----:R-:W-:Y:S02]  /*1570*/  CS2R R34, SRZ ;  /* 0x0000000000227805 */ /* 0x002fe4000001ff00 */
[----:B------:R-:W-:Y:S01]  /*1580*/  CS2R R48, SRZ ;  /* 0x0000000000307805 */ /* 0x000fe2000001ff00 */
[----:B--2---:R-:W-:Y:S06]  /*1590*/  @!P0 BRA `(.L_x_0) ;  /* 0x0000000c00248947 */ /* 0x004fec0003800000 */
[----:B------:R-:W-:Y:S01]  /*15a0*/  LOP3.LUT R5, R4, 0x3, RZ, 0xc0, !PT ;  /* 0x0000000304057812 */ /* 0x000fe200078ec0ff */
[----:B------:R-:W-:Y:S01]  /*15b0*/  USHF.R.S32.HI UR11, URZ, 0x1f, UR10 ;  /* 0x0000001f3f0b7899 */ /* 0x000fe2000801140a */
[----:B------:R-:W-:Y:S01]  /*15c0*/  SHF.R.S32.HI R22, RZ, 0x1f, R23 ;  /* 0x0000001fff167819 */ /* 0x000fe20000011417 */
[----:B------:R-:W-:Y:S01]  /*15d0*/  USHF.R.S32.HI UR19, URZ, 0x1f, UR7 ;  /* 0x0000001f3f137899 */ /* 0x000fe20008011407 */
[----:B------:R-:W-:Y:S01]  /*15e0*/  SHF.R.S32.HI R152, RZ, 0x1f, R153 ;  /* 0x0000001fff987819 */ /* 0x000fe20000011499 */
[----:B------:R-:W-:Y:S01]  /*15f0*/  IMAD.WIDE.U32 R2, R5, 0x10, R2 ;  /* 0x0000001005027825 */ /* 0x000fe200078e0002 */
[----:B------:R-:W-:Y:S01]  /*1600*/  SHF.R.S32.HI R154, RZ, 0x1f, R155 ;  /* 0x0000001fff9a7819 */ /* 0x000fe2000001149b */
[----:B------:R-:W-:Y:S01]  /*1610*/  ULEA.HI UR11, UR11, UR10, URZ, 0x5 ;  /* 0x0000000a0b0b7291 */ /* 0x000fe2000f8f283f */
[----:B------:R-:W-:Y:S01]  /*1620*/  SHF.R.S32.HI R160, RZ, 0x1f, R161 ;  /* 0x0000001fffa07819 */ /* 0x000fe200000114a1 */
[----:B------:R-:W-:Y:S01]  /*1630*/  UIMAD.WIDE.U32 UR8, UR7, 0x6, UR8 ;  /* 0x00000006070878a5 */ /* 0x000fe2000f8e0008 */
[----:B------:R-:W-:Y:S01]  /*1640*/  IADD3 R2, P0, R2, 0xc0, RZ ;  /* 0x000000c002027810 */ /* 0x000fe20007f1e0ff */
[----:B------:R-:W-:Y:S01]  /*1650*/  UIMAD UR21, UR19, 0x6, URZ ;  /* 0x00000006131578a4 */ /* 0x000fe2000f8e023f */
[----:B------:R-:W-:Y:S01]  /*1660*/  SHF.L.U64.HI R22, R23, 0x1, R22 ;  /* 0x0000000117167819 */ /* 0x000fe20000010216 */
[----:B------:R-:W-:Y:S01]  /*1670*/  USHF.R.S32.HI UR20, URZ, 0x5, UR11 ;  /* 0x000000053f147899 */ /* 0x000fe2000801140b */
[----:B------:R-:W-:Y:S01]  /*1680*/  SHF.L.U64.HI R152, R153, 0x1, R152 ;  /* 0x0000000199987819 */ /* 0x000fe20000010298 */
[----:B------:R-:W-:Y:S01]  /*1690*/  IMAD.X R3, RZ, RZ, R3, P0 ;  /* 0x000000ffff037224 */ /* 0x000fe200000e0603 */
[----:B------:R-:W-:Y:S01]  /*16a0*/  SHF.L.U64.HI R154, R155, 0x1, R154 ;  /* 0x000000019b9a7819 */ /* 0x000fe2000001029a */
[----:B------:R-:W-:Y:S01]  /*16b0*/  IMAD.SHL.U32 R23, R23, 0x2, RZ ;  /* 0x0000000217177824 */ /* 0x000fe200078e00ff */
[----:B------:R-:W-:Y:S01]  /*16c0*/  SHF.L.U64.HI R160, R161, 0x1, R160 ;  /* 0x00000001a1a07819 */ /* 0x000fe200000102a0 */
[----:B------:R-:W-:Y:S01]  /*16d0*/  IMAD.SHL.U32 R153, R153, 0x2, RZ ;  /* 0x0000000299997824 */ /* 0x000fe200078e00ff */
[----:B------:R-:W-:Y:S01]  /*16e0*/  CS2R R88, SRZ ;  /* 0x0000000000587805 */ /* 0x000fe2000001ff00 */
[----:B------:R-:W-:Y:S01]  /*16f0*/  IMAD.SHL.U32 R155, R155, 0x2, RZ ;  /* 0x000000029b9b7824 */ /* 0x000fe200078e00ff */
[----:B------:R-:W-:Y:S01]  /*1700*/  CS2R R90, SRZ ;  /* 0x00000000005a7805 */ /* 0x000fe2000001ff00 */
[----:B------:R-:W-:Y:S01]  /*1710*/  IMAD.SHL.U32 R161, R161, 0x2, RZ ;  /* 0x00000002a1a17824 */ /* 0x000fe200078e00ff */
        /* <DEDUP_REMOVED lines=62> */
[----:B------:R-:W-:Y:S01]  /*1b00*/  UIADD3 UR16, UR16, -0x60, URZ ;  /* 0xffffffa010107890 */ /* 0x000fe2000fffe03f */
[----:B------:R-:W-:Y:S01]  /*1b10*/  UMOV UR18, 0x2 ;  /* 0x0000000200127882 */ /* 0x000fe20000000000 */
[----:B------:R-:W-:Y:S01]  /*1b20*/  UMOV UR17, 0xffffffff ;  /* 0xffffffff00117882 */ /* 0x000fe20000000000 */
[----:B------:R-:W-:Y:S01]  /*1b30*/  UMOV UR4, URZ ;  /* 0x0000003f00047c82 */ /* 0x000fe20008000000 */
[----:B------:R-:W-:Y:S02]  /*1b40*/  USHF.L.U64.HI UR19, UR7, 0x1, UR19 ;  /* 0x0000000107137899 */ /* 0x000fe40008010213 */
[----:B------:R-:W-:Y:S02]  /*1b50*/  UIADD3 UR21, UR9, UR21, URZ ;  /* 0x0000001509157290 */ /* 0x000fe4000fffe03f */
[----:B------:R-:W-:Y:S01]  /*1b60*/  UIADD3 UR27, UR20, -0x3, URZ ;  /* 0xfffffffd141b7890 */ /* 0x000fe2000fffe03f */
[----:B------:R-:W-:-:S11]  /*1b70*/  UMOV UR26, UR8 ;  /* 0x00000008001a7c82 */ /* 0x000fd60008000000 */
.L_x_1:
[----:B------:R-:W-:Y:S01]  /*1b80*/  UIADD3 UR17, UR17, 0x1, URZ ;  /* 0x0000000111117890 */ /* 0x000fe2000fffe03f */
[----:B------:R-:W-:-:S04]  /*1b90*/  DEPBAR.LE SB0, 0x4 ;  /* 0x000081000000791a */ /* 0x000fc80000000000 */
[----:B------:R-:W-:Y:S01]  /*1ba0*/  UISETP.GT.AND UP0, UPT, UR17, 0x3, UPT ;  /* 0x000000031100788c */ /* 0x000fe2000bf04270 */
[----:B------:R-:W-:Y:S01]  /*1bb0*/  BAR.SYNC.DEFER_BLOCKING 0x0 ;  /* 0x0000000000007b1d */ /* 0x000fe20000010000 */
[----:B------:R-:W-:Y:S01]  /*1bc0*/  ISETP.GE.AND P1, PT, R19, UR16, PT ;  /* 0x0000001013007c0c */ /* 0x000fe2000bf26270 */
[----:B------:R-:W-:Y:S01]  /*1bd0*/  UIADD3 UR18, UR18, 0x1, URZ ;  /* 0x0000000112127890 */ /* 0x000fe2000fffe03f */
[----:B------:R-:W-:Y:S01]  /*1be0*/  ISETP.GE.AND P2, PT, R0, UR16, PT ;  /* 0x0000001000007c0c */ /* 0x000fe2000bf46270 */
[----:B------:R-:W-:Y:S01]  /*1bf0*/  USEL UR17, UR17, URZ, !UP0 ;  /* 0x0000003f11117287 */ /* 0x000fe2000c000000 */
[----:B-1----:R-:W-:Y:S01]  /*1c00*/  SEL R4, RZ, 0x10, P1 ;  /* 0x00000010ff047807 */ /* 0x002fe20000800000 */
[----:B------:R-:W-:Y:S01]  /*1c10*/  UMOV UR13, 0x80000020 ;  /* 0x80000020000d7882 */ /* 0x000fe20000000000 */
[----:B------:R-:W-:Y:S01]  /*1c20*/  UMOV UR15, 0x40000040 ;  /* 0x40000040000f7882 */ /* 0x000fe20000000000 */
[----:B------:R-:W-:Y:S01]  /*1c30*/  ULEA UR22, UR17, UR5, 0xd ;  /* 0x0000000511167291 */ /* 0x000fe2000f8e683f */
[----:B------:R-:W-:Y:S01]  /*1c40*/  UMOV UR11, 0x40000040 ;  /* 0x40000040000b7882 */ /* 0x000fe20000000000 */
[----:B------:R-:W-:-:S02]  /*1c50*/  UISETP.GE.AND UP0, UPT, UR4, UR27, UPT ;  /* 0x0000001b0400728c */ /* 0x000fc4000bf06270 */
[----:B------:R-:W-:Y:S02]  /*1c60*/  UIADD3 UR8, UR22, 0x8000, URZ ;  /* 0x0000800016087890 */ /* 0x000fe4000fffe03f */
[----:B------:R-:W-:Y:S02]  /*1c70*/  USHF.R.U32.HI UR9, URZ, 0x4, UR22 ;  /* 0x000000043f097899 */ /* 0x000fe40008011616 */
[----:B------:R-:W-:Y:S01]  /*1c80*/  USHF.R.U32.HI UR10, URZ, 0x4, UR8 ;  /* 0x000000043f0a7899 */ /* 0x000fe20008011608 */
[----:B------:R-:W-:Y:S01]  /*1c90*/  PLOP3.LUT P0, PT, PT, PT, UP0, 0x80, 0x0 ;  /* 0x000000000000781c */ /* 0x000fe20003f0f008 */
[----:B------:R-:W-:Y:S02]  /*1ca0*/  USGXT.U32 UR8, UR9, 0xe ;  /* 0x0000000e0908789a */ /* 0x000fe40008000000 */
[----:B------:R-:W-:Y:S01]  /*1cb0*/  USGXT.U32 UR9, UR10, 0xe ;  /* 0x0000000e0a09789a */ /* 0x000fe20008000000 */
[----:B------:R-:W-:Y:S01]  /*1cc0*/  SEL R4, R4, RZ, !P0 ;  /* 0x000000ff04047207 */ /* 0x000fe20004000000 */
[----:B------:R-:W-:Y:S01]  /*1cd0*/  ULOP3.LUT UR12, UR8, 0x2000000, URZ, 0xfc, !UPT ;  /* 0x02000000080c7892 */ /* 0x000fe2000f8efc3f */
[----:B------:R-:W-:Y:S01]  /*1ce0*/  WARPGROUP.ARRIVE ;  /* 0x00000000000079c5 */ /* 0x000fe20000000000 */
[----:B------:R-:W-:Y:S01]  /*1cf0*/  ULOP3.LUT UR14, UR9, 0x1000000, URZ, 0xfc, !UPT ;  /* 0x01000000090e7892 */ /* 0x000fe2000f8efc3f */
[----:B------:R-:W-:Y:S01]  /*1d00*/  ISETP.NE.U32.AND P1, PT, R4, RZ, PT ;  /* 0x000000ff0400720c */ /* 0x000fe20003f25070 */
[----:B------:R-:W-:Y:S01]  /*1d10*/  UIADD3 UR9, UR22, 0x8800, URZ ;  /* 0x0000880016097890 */ /* 0x000fe2000fffe03f */
[----:B------:R-:W-:Y:S01]  /*1d20*/  SEL R4, RZ, 0x10, P2 ;  /* 0x00000010ff047807 */ /* 0x000fe20001000000 */
[----:B------:R-:W-:-:S02]  /*1d30*/  UIADD3 UR8, UR22, 0x20, URZ ;  /* 0x0000002016087890 */ /* 0x000fc4000fffe03f */
[----:B------:R-:W-:Y:S01]  /*1d40*/  USHF.R.U32.HI UR9, URZ, 0x4, UR9 ;  /* 0x000000043f097899 */ /* 0x000fe20008011609 */
[----:B------:R-:W-:Y:S01]  /*1d50*/  SEL R4, R4, RZ, !P0 ;  /* 0x000000ff04047207 */ /* 0x000fe20004000000 */
[----:B------:R-:W-:Y:S01]  /*1d60*/  USHF.R.U32.HI UR8, URZ, 0x4, UR8 ;  /* 0x000000043f087899 */ /* 0x000fe20008011608 */
[----:B------:R-:W-:Y:S01]  /*1d70*/  HGMMA.64x128x16.F32 R88, gdesc[UR12].tnspB, R88 ;  /* 0x41e000000c5879f0 */ /* 0x000fe20008700858 */
[----:B------:R-:W-:Y:S01]  /*1d80*/  USGXT.U32 UR9, UR9, 0xe ;  /* 0x0000000e0909789a */ /* 0x000fe20008000000 */
[----:B------:R-:W-:Y:S01]  /*1d90*/  ISETP.NE.U32.AND P2, PT, R4, RZ, PT ;  /* 0x000000ff0400720c */ /* 0x000fe20003f45070 */
[----:B------:R-:W-:Y:S02]  /*1da0*/  USGXT.U32 UR8, UR8, 0xe ;  /* 0x0000000e0808789a */ /* 0x000fe40008000000 */
[----:B------:R-:W-:Y:S02]  /*1db0*/  UIADD3 UR10, UR22, 0x1000, URZ ;  /* 0x00001000160a7890 */ /* 0x000fe4000fffe03f */
[----:B------:R-:W-:-:S02]  /*1dc0*/  ULOP3.LUT UR9, UR9, 0x1000000, URZ, 0xfc, !UPT ;  /* 0x0100000009097892 */ /* 0x000fc4000f8efc3f */
[----:B------:R-:W-:Y:S02]  /*1dd0*/  ULOP3.LUT UR8, UR8, 0x2000000, URZ, 0xfc, !UPT ;  /* 0x0200000008087892 */ /* 0x000fe4000f8efc3f */
[----:B------:R-:W-:Y:S01]  /*1de0*/  USHF.R.U32.HI UR12, URZ, 0x4, UR10 ;  /* 0x000000043f0c7899 */ /* 0x000fe2000801160a */
[----:B------:R-:W-:Y:S02]  /*1df0*/  UMOV UR13, 0x80000020 ;  /* 0x80000020000d7882 */ /* 0x000fe40000000000 */
[----:B------:R-:W-:Y:S01]  /*1e00*/  UMOV UR10, UR9 ;  /* 0x00000009000a7c82 */ /* 0x000fe20008000000 */
[----:B------:R-:W-:Y:S01]  /*1e10*/  UMOV UR9, 0x80000020 ;  /* 0x8000002000097882 */ /* 0x000fe20000000000 */
[----:B------:R-:W-:Y:S02]  /*1e20*/  UIADD3 UR22, UR22, 0x1020, URZ ;  /* 0x0000102016167890 */ /* 0x000fe4000fffe03f */
[----:B------:R-:W-:Y:S02]  /*1e30*/  UISETP.GT.AND UP0, UPT, UR18, 0x3, UPT ;  /* 0x000000031200788c */ /* 0x000fe4000bf04270 */
[----:B------:R-:W-:-:S02]  /*1e40*/  UIADD3 UR4, UR4, 0x1, URZ ;  /* 0x0000000104047890 */ /* 0x000fc4000fffe03f */
[----:B------:R-:W-:Y:S02]  /*1e50*/  USEL UR18, UR18, URZ, !UP0 ;  /* 0x0000003f12127287 */ /* 0x000fe4000c000000 */
[----:B------:R-:W-:Y:S01]  /*1e60*/  UISETP.NE.AND UP0, UPT, UR20, UR4, UPT ;  /* 0x000000041400728c */ /* 0x000fe2000bf05270 */
[----:B------:R-:W-:Y:S01]  /*1e70*/  HGMMA.64x128x16.F32 R88, gdesc[UR8].tnspB, R88 ;  /* 0x41e00000085879f0 */ /* 0x000fe20008700858 */
[----:B------:R-:W-:Y:S01]  /*1e80*/  USGXT.U32 UR8, UR12, 0xe ;  /* 0x0000000e0c08789a */ /* 0x000fe20008000000 */
[----:B------:R-:W-:-:S03]  /*1e90*/  UMOV UR9, 0x80000020 ;  /* 0x8000002000097882 */ /* 0x000fc60000000000 */
[----:B------:R-:W-:Y:S02]  /*1ea0*/  ULOP3.LUT UR12, UR8, 0x2000000, URZ, 0xfc, !UPT ;  /* 0x02000000080c7892 */ /* 0x000fe4000f8efc3f */
[----:B------:R-:W-:-:S04]  /*1eb0*/  USHF.R.U32.HI UR8, URZ, 0x4, UR22 ;  /* 0x000000043f087899 */ /* 0x000fc80008011616 */
[----:B------:R-:W-:-:S03]  /*1ec0*/  USGXT.U32 UR8, UR8, 0xe ;  /* 0x0000000e0808789a */ /* 0x000fc60008000000 */
[----:B------:R-:W-:Y:S01]  /*1ed0*/  HGMMA.64x128x16.F32 R24, gdesc[UR12].tnspB, R24 ;  /* 0x41e000000c1879f0 */ /* 0x000fe20008700818 */
[----:B------:R-:W-:-:S11]  /*1ee0*/  ULOP3.LUT UR8, UR8, 0x2000000, URZ, 0xfc, !UPT ;  /* 0x0200000008087892 */ /* 0x000fd6000f8efc3f */
[----:B------:R-:W-:Y:S01]  /*1ef0*/  HGMMA.64x128x16.F32 R24, gdesc[UR8].tnspB, R24, gsb0 ;  /* 0x41e00000081879f0 */ /* 0x000fe20008000818 */
[----:B------:R-:W-:-:S06]  /*1f00*/  ULEA UR8, UR18, UR5, 0xd ;  /* 0x0000000512087291 */ /* 0x000fcc000f8e683f */
[----:B------:R-:W-:Y:S02]  /*1f10*/  LEA R7, R13, UR8, 0x1 ;  /* 0x000000080d077c11 */ /* 0x000fe4000f8e08ff */
[----:B------:R-:W-:Y:S02]  /*1f20*/  LEA R163, R12, UR8, 0x1 ;  /* 0x000000080ca37c11 */ /* 0x000fe4000f8e08ff */
[----:B------:R-:W-:Y:S02]  /*1f30*/  LEA R165, R11, UR8, 0x1 ;  /* 0x000000080ba57c11 */ /* 0x000fe4000f8e08ff */
[----:B------:R-:W-:Y:S02]  /*1f40*/  LEA R162, R10, UR8, 0x1 ;  /* 0x000000080aa27c11 */ /* 0x000fe4000f8e08ff */
[----:B------:R-:W-:Y:S01]  /*1f50*/  LEA R164, R16, UR8, 0x1 ;  /* 0x0000000810a47c11 */ /* 0x000fe2000f8e08ff */
[----:B------:R-:W-:Y:S02]  /*1f60*/  WARPGROUP.DEPBAR.LE gsb0, 0x1 ;  /* 0x00008000000079c5 */ /* 0x000fe40000010100 */
[----:B------:R-:W-:Y:S06]  /*1f70*/  BAR.SYNC.DEFER_BLOCKING 0x0 ;  /* 0x0000000000007b1d */ /* 0x000fec0000010000 */
[----:B------:R-:W-:Y:S01]  /*1f80*/  @!PT LDS RZ, [RZ] ;  /* 0x00000000fffff984 */ /* 0x000fe20000000800 */
[----:B------:R-:W-:Y:S01]  /*1f90*/  @!PT LDS RZ, [RZ] ;  /* 0x00000000fffff984 */ /* 0x000fe20000000800 */
[----:B------:R-:W-:Y:S01]  /*1fa0*/  @!PT LDS RZ, [RZ] ;  /* 0x00000000fffff984 */ /* 0x000fe20000000800 */
[----:B------:R-:W-:Y:S04]  /*1fb0*/  LDGSTS.E.BYPASS.128 [R7], desc[UR24][R2.64], P1 ;  /* 0x0000000002077fae */ /* 0x000fe80008901c58 */
[----:B------:R1:W-:Y:S04]  /*1fc0*/  LDGSTS.E.BYPASS.128 [R163], desc[UR24][R2.64], P1 ;  /* 0x0000000002a37fae */ /* 0x0003e80008901c58 */
[----:B------:R2:W-:Y:S04]  /*1fd0*/  LDGSTS.E.BYPASS.128 [R165], desc[UR24][R2.64], P1 ;  /* 0x0000000002a57fae */ /* 0x0005e80008901c58 */
[----:B------:R-:W-:Y:S01]  /*1fe0*/  LDGSTS.E.BYPASS.128 [R162], desc[UR24][R2.64], P1 ;  /* 0x0000000002a27fae */ /* 0x000fe20008901c58 */
[----:B------:R-:W-:-:S03]  /*1ff0*/  IADD3 R4, P1, R161, UR26, RZ ;  /* 0x0000001aa1047c10 */ /* 0x000fc6000ff3e0ff */
[----:B------:R-:W0:Y:S01]  /*2000*/  LDGDEPBAR ;  /* 0x00000000000079af */ /* 0x000e220000000000 */
[----:B------:R-:W-:Y:S02]  /*2010*/  IADD3.X R5, R160, UR21, RZ, P1, !PT ;  /* 0x00000015a0057c10 */ /* 0x000fe40008ffe4ff */
[----:B------:R-:W-:Y:S02]  /*2020*/  ISETP.GE.AND P1, PT, R158, UR16, PT ;  /* 0x000000109e007c0c */ /* 0x000fe4000bf26270 */
[----:B-1----:R-:W-:Y:S01]  /*2030*/  LEA R163, R159, UR8, 0x1 ;  /* 0x000000089fa37c11 */ /* 0x002fe2000f8e08ff */
[----:B------:R1:W-:Y:S01]  /*2040*/  LDGSTS.E.BYPASS.128 [R164+0x8000], desc[UR24][R4.64], P2 ;  /* 0x0800000004a47fae */ /* 0x0003e20009101c58 */
[----:B------:R-:W-:Y:S02]  /*2050*/  SEL R6, RZ, 0x10, P1 ;  /* 0x00000010ff067807 */ /* 0x000fe40000800000 */
[----:B--2---:R-:W-:Y:S02]  /*2060*/  LEA R165, R17, UR8, 0x1 ;  /* 0x0000000811a57c11 */ /* 0x004fe4000f8e08ff */
[----:B------:R-:W-:-:S04]  /*2070*/  SEL R6, R6, RZ, !P0 ;  /* 0x000000ff06067207 */ /* 0x000fc80004000000 */
[----:B------:R-:W-:Y:S02]  /*2080*/  ISETP.NE.U32.AND P1, PT, R6, RZ, PT ;  /* 0x000000ff0600720c */ /* 0x000fe40003f25070 */
[----:B------:R-:W-:-:S04]  /*2090*/  IADD3 R6, P2, R155, UR26, RZ ;  /* 0x0000001a9b067c10 */ /* 0x000fc8000ff5e0ff */
[----:B------:R-:W-:Y:S02]  /*20a0*/  IADD3.X R7, R154, UR21, RZ, P2, !PT ;  /* 0x000000159a077c10 */ /* 0x000fe400097fe4ff */
[----:B-1----:R-:W-:-:S04]  /*20b0*/  IADD3 R4, P2, R153, UR26, RZ ;  /* 0x0000001a99047c10 */ /* 0x002fc8000ff5e0ff */
[----:B------:R-:W-:Y:S01]  /*20c0*/  IADD3.X R5, R152, UR21, RZ, P2, !PT ;  /* 0x0000001598057c10 */ /* 0x000fe200097fe4ff */
[----:B------:R1:W-:Y:S01]  /*20d0*/  LDGSTS.E.BYPASS.128 [R163+0x8000], desc[UR24][R6.64], P1 ;  /* 0x0800000006a37fae */ /* 0x0003e20008901c58 */
[----:B------:R-:W-:-:S04]  /*20e0*/  ISETP.GE.AND P1, PT, R157, UR16, PT ;  /* 0x000000109d007c0c */ /* 0x000fc8000bf26270 */
[----:B------:R-:W-:-:S04]  /*20f0*/  SEL R162, RZ, 0x10, P1 ;  /* 0x00000010ffa27807 */ /* 0x000fc80000800000 */
[----:B------:R-:W-:Y:S02]  /*2100*/  SEL R162, R162, RZ, !P0 ;  /* 0x000000ffa2a27207 */ /* 0x000fe40004000000 */
[----:B-1----:R-:W-:Y:S02]  /*2110*/  LEA R163, R15, UR8, 0x1 ;  /* 0x000000080fa37c11 */ /* 0x002fe4000f8e08ff */
[----:B------:R-:W-:-:S13]  /*2120*/  ISETP.NE.U32.AND P1, PT, R162, RZ, PT ;  /* 0x000000ffa200720c */ /* 0x000fda0003f25070 */
[----:B------:R1:W-:Y:S01]  /*2130*/  LDGSTS.E.BYPASS.128 [R165+0x8000], desc[UR24][R4.64], P1 ;  /* 0x0800000004a57fae */ /* 0x0003e20008901c58 */
[----:B------:R-:W-:Y:S01]  /*2140*/  ISETP.GE.AND P1, PT, R156, UR16, PT ;  /* 0x000000109c007c0c */ /* 0x000fe2000bf26270 */
[----:B------:R-:W-:-:S03]  /*2150*/  UIADD3 UR16, UR16, -0x20, URZ ;  /* 0xffffffe010107890 */ /* 0x000fc6000fffe03f */
[----:B------:R-:W-:Y:S02]  /*2160*/  SEL R162, RZ, 0x10, P1 ;  /* 0x00000010ffa27807 */ /* 0x000fe40000800000 */
[----:B------:R-:W-:Y:S01]  /*2170*/  IADD3 R6, P1, R23, UR26, RZ ;  /* 0x0000001a17067c10 */ /* 0x000fe2000ff3e0ff */
[----:B------:R-:W-:Y:S01]  /*2180*/  ULEA UR26, UP1, UR7, UR26, 0x1 ;  /* 0x0000001a071a7291 */ /* 0x000fe2000f82083f */
[----:B------:R-:W-:Y:S02]  /*2190*/  SEL R162, R162, RZ, !P0 ;  /* 0x000000ffa2a27207 */ /* 0x000fe40004000000 */
[----:B------:R-:W-:Y:S01]  /*21a0*/  IADD3.X R7, R22, UR21, RZ, P1, !PT ;  /* 0x0000001516077c10 */ /* 0x000fe20008ffe4ff */
[----:B------:R-:W-:Y:S01]  /*21b0*/  UIADD3.X UR21, UR21, UR19, URZ, UP1, !UPT ;  /* 0x0000001315157290 */ /* 0x000fe20008ffe43f */
[----:B------:R-:W-:Y:S02]  /*21c0*/  ISETP.NE.U32.AND P0, PT, R162, RZ, PT ;  /* 0x000000ffa200720c */ /* 0x000fe40003f05070 */
[----:B------:R-:W-:-:S11]  /*21d0*/  PLOP3.LUT P1, PT, PT, PT, UP0, 0x80, 0x0 ;  /* 0x000000000000781c */ /* 0x000fd60003f2f008 */
[----:B------:R1:W-:Y:S01]  /*21e0*/  LDGSTS.E.BYPASS.128 [R163+0x8000], desc[UR24][R6.64], P0 ;  /* 0x0800000006a37fae */ /* 0x0003e20008101c58 */
[----:B------:R-:W-:-:S03]  /*21f0*/  IADD3 R2, P0, R2, 0x40, RZ ;  /* 0x0000004002027810 */ /* 0x000fc60007f1e0ff */
[----:B------:R-:W0:Y:S02]  /*2200*/  LDGDEPBAR ;  /* 0x00000000000079af */ /* 0x000e240000000000 */
[----:B------:R-:W-:Y:S01]  /*2210*/  IMAD.X R3, RZ, RZ, R3, P0 ;  /* 0x000000ffff037224 */ /* 0x000fe200000e0603 */
[----:B------:R-:W-:Y:S07]  /*2220*/  @P1 BRA `(.L_x_1) ;  /* 0xfffffff800541947 */ /* 0x000fee000383ffff */
.L_x_0:
[C---:B------:R-:W-:Y:S01]  /*2230*/  IMAD.SHL.U32 R3, R9.reuse, 0x20, RZ ;  /* 0x0000002009037824 */ /* 0x040fe200078e00ff */
[C---:B-1----:R-:W-:Y:S01]  /*2240*/  LOP3.LUT R7, R9.reuse, 0x10, RZ, 0xc0, !PT ;  /* 0x0000001009077812 */ /* 0x042fe200078ec0ff */
[----:B------:R-:W-:Y:S01]  /*2250*/  IMAD.MOV.U32 R5, RZ, RZ, -0x8 ;  /* 0xfffffff8ff057424 */ /* 0x000fe200078e00ff */
[C---:B------:R-:W-:Y:S01]  /*2260*/  LOP3.LUT R11, R9.reuse, 0x8, RZ, 0xc0, !PT ;  /* 0x00000008090b7812 */ /* 0x040fe200078ec0ff */
[----:B------:R-:W-:Y:S01]  /*2270*/  IMAD.SHL.U32 R2, R9, 0x2, RZ ;  /* 0x0000000209027824 */ /* 0x000fe200078e00ff */
[----:B------:R-:W-:Y:S01]  /*2280*/  LOP3.LUT R3, R3, 0x180, RZ, 0xc0, !PT ;  /* 0x0000018003037812 */ /* 0x000fe200078ec0ff */
[----:B------:R-:W-:Y:S01]  /*2290*/  IMAD R5, R8, R5, 0x1 ;  /* 0x0000000108057424 */ /* 0x000fe200078e0205 */
[----:B------:R-:W-:Y:S02]  /*22a0*/  WARPGROUP.DEPBAR.LE gsb0, 0x0 ;  /* 0x00008000000079c5 */ /* 0x000fe40000010000 */
[----:B------:R-:W-:Y:S01]  /*22b0*/  LOP3.LUT R2, R3, 0x6, R2, 0xf8, !PT ;  /* 0x0000000603027812 */ /* 0x000fe200078ef802 */
[----:B------:R-:W-:Y:S01]  /*22c0*/  IMAD.SHL.U32 R3, R9, 0x40, RZ ;  /* 0x0000004009037824 */ /* 0x000fe200078e00ff */
[----:B------:R-:W-:Y:S01]  /*22d0*/  VIMNMX R4, R5, 0x8, PT ;  /* 0x0000000805047848 */ /* 0x000fe20003fe0100 */
[----:B------:R-:W-:Y:S01]  /*22e0*/  IMAD.MOV R5, RZ, RZ, -R18 ;  /* 0x000000ffff057224 */ /* 0x000fe200078e0a12 */
[----:B------:R-:W-:-:S04]  /*22f0*/  DEPBAR.LE SB0, 0x0 ;  /* 0x000080000000791a */ /* 0x000fc80000000000 */
[----:B------:R-:W-:Y:S01]  /*2300*/  LOP3.LUT R3, R3, 0x1800, RZ, 0xc0, !PT ;  /* 0x0000180003037812 */ /* 0x000fe200078ec0ff */
[----:B------:R-:W-:Y:S01]  /*2310*/  IMAD R2, R7, 0x20, R2 ;  /* 0x0000002007027824 */ /* 0x000fe200078e0202 */
[----:B------:R-:W-:Y:S01]  /*2320*/  F2FP.F16.F32.PACK_AB R52, R53, R52 ;  /* 0x000000343534723e */ /* 0x000fe200000000ff */
[----:B------:R-:W-:Y:S01]  /*2330*/  IMAD R5, R4, R5, R20 ;  /* 0x0000000504057224 */ /* 0x000fe200078e0214 */
[----:B------:R-:W-:Y:S01]  /*2340*/  LOP3.LUT R4, R21, 0x38, RZ, 0xc0, !PT ;  /* 0x0000003815047812 */ /* 0x000fe200078ec0ff */
[----:B------:R-:W-:Y:S01]  /*2350*/  IMAD R11, R18, 0x10, R11 ;  /* 0x00000010120b7824 */ /* 0x000fe200078e020b */
[----:B------:R-:W-:Y:S01]  /*2360*/  F2FP.F16.F32.PACK_AB R88, R89, R88 ;  /* 0x000000585958723e */ /* 0x000fe200000000ff */
[----:B------:R-:W-:Y:S01]  /*2370*/  IMAD.IADD R3, R2, 0x1, R3 ;  /* 0x0000000102037824 */ /* 0x000fe200078e0203 */
[----:B------:R-:W-:Y:S01]  /*2380*/  F2FP.F16.F32.PACK_AB R42, R43, R42 ;  /* 0x0000002a2b2a723e */ /* 0x000fe200000000ff */
[----:B------:R-:W-:Y:S01]  /*2390*/  IMAD.U32 R2, R11, 0x8, R4 ;  /* 0x000000080b027824 */ /* 0x000fe200078e0004 */
[----:B------:R-:W-:Y:S01]  /*23a0*/  F2FP.F16.F32.PACK_AB R90, R91, R90 ;  /* 0x0000005a5b5a723e */ /* 0x000fe200000000ff */
[----:B------:R-:W-:Y:S01]  /*23b0*/  VIADD R4, R3, 0x400 ;  /* 0x0000040003047836 */ /* 0x000fe20000000000 */
[----:B------:R-:W-:Y:S01]  /*23c0*/  F2FP.F16.F32.PACK_AB R92, R93, R92 ;  /* 0x0000005c5d5c723e */ /* 0x000fe200000000ff */
[----:B------:R-:W-:Y:S01]  /*23d0*/  IMAD R8, R8, 0x8, R5 ;  /* 0x0000000808087824 */ /* 0x000fe200078e0205 */
[----:B------:R-:W-:-:S02]  /*23e0*/  F2FP.F16.F32.PACK_AB R94, R95, R94 ;  /* 0x0000005e5f5e723e */ /* 0x000fc400000000ff */
[----:B------:R-:W-:Y:S02]  /*23f0*/  SHF.R.U32.HI R5, RZ, 0x3, R4 ;  /* 0x00000003ff057819 */ /* 0x000fe40000011604 */
[----:B------:R-:W-:Y:S02]  /*2400*/  LEA.HI R4, R3, UR5, RZ, 0x1d ;  /* 0x0000000503047c11 */ /* 0x000fe4000f8fe8ff */
[C---:B------:R-:W-:Y:S01]  /*2410*/  LOP3.LUT R7, R5.reuse, 0x3f0, RZ, 0xc0, !PT ;  /* 0x000003f005077812 */ /* 0x040fe200078ec0ff */
[----:B------:R-:W-:Y:S01]  /*2420*/  VIADD R6, R5, UR5 ;  /* 0x0000000505067c36 */ /* 0x000fe20008000000 */
[----:B------:R-:W-:Y:S01]  /*2430*/  F2FP.F16.F32.PACK_AB R96, R97, R96 ;  /* 0x000000606160723e */ /* 0x000fe200000000ff */
[----:B------:R-:W-:Y:S01]  /*2440*/  IMAD R53, R3, 0x2, R4 ;  /* 0x0000000203357824 */ /* 0x000fe200078e0204 */
[----:B------:R-:W-:Y:S01]  /*2450*/  BAR.SYNC.DEFER_BLOCKING 0x0 ;  /* 0x0000000000007b1d */ /* 0x000fe20000010000 */
[----:B------:R-:W-:Y:S01]  /*2460*/  VIADD R10, R7, UR5 ;  /* 0x00000005070a7c36 */ /* 0x000fe20008000000 */
[----:B------:R-:W-:Y:S01]  /*2470*/  F2FP.F16.F32.PACK_AB R56, R57, R56 ;  /* 0x000000383938723e */ /* 0x000fe200000000ff */
[----:B------:R-:W-:Y:S01]  /*2480*/  IMAD R43, R3, 0x2, R6 ;  /* 0x00000002032b7824 */ /* 0x000fe200078e0206 */
[----:B------:R-:W-:Y:S01]  /*2490*/  F2FP.F16.F32.PACK_AB R98, R99, R98 ;  /* 0x000000626362723e */ /* 0x000fe200000000ff */
[----:B------:R-:W-:Y:S01]  /*24a0*/  IMAD R57, R3, 0x2, R10 ;  /* 0x0000000203397824 */ /* 0x000fe200078e020a */
[----:B------:R-:W-:Y:S01]  /*24b0*/  F2FP.F16.F32.PACK_AB R100, R101, R100 ;  /* 0x000000646564723e */ /* 0x000fe200000000ff */
[----:B------:R-:W-:Y:S01]  /*24c0*/  IMAD.SHL.U32 R5, R8, 0x80, RZ ;  /* 0x0000008008057824 */ /* 0x000fe200078e00ff */
[----:B------:R-:W-:-:S02]  /*24d0*/  F2FP.F16.F32.PACK_AB R102, R103, R102 ;  /* 0x000000666766723e */ /* 0x000fc400000000ff */
[----:B------:R-:W-:Y:S02]  /*24e0*/  F2FP.F16.F32.PACK_AB R104, R105, R104 ;  /* 0x000000686968723e */ /* 0x000fe400000000ff */
[----:B------:R-:W-:Y:S02]  /*24f0*/  F2FP.F16.F32.PACK_AB R106, R107, R106 ;  /* 0x0000006a6b6a723e */ /* 0x000fe400000000ff */
[----:B------:R-:W-:Y:S02]  /*2500*/  F2FP.F16.F32.PACK_AB R108, R109, R108 ;  /* 0x0000006c6d6c723e */ /* 0x000fe400000000ff */
[----:B------:R-:W-:Y:S02]  /*2510*/  F2FP.F16.F32.PACK_AB R110, R111, R110 ;  /* 0x0000006e6f6e723e */ /* 0x000fe400000000ff */
[----:B------:R-:W-:Y:S02]  /*2520*/  F2FP.F16.F32.PACK_AB R112, R113, R112 ;  /* 0x000000707170723e */ /* 0x000fe400000000ff */
[----:B------:R-:W-:-:S02]  /*2530*/  F2FP.F16.F32.PACK_AB R114, R115, R114 ;  /* 0x000000727372723e */ /* 0x000fc400000000ff */
[----:B------:R-:W-:Y:S01]  /*2540*/  F2FP.F16.F32.PACK_AB R116, R117, R116 ;  /* 0x000000747574723e */ /* 0x000fe200000000ff */
[----:B------:R-:W-:Y:S01]  /*2550*/  STS [R53], R88 ;  /* 0x0000005835007388 */ /* 0x000fe20000000800 */
[----:B------:R-:W-:Y:S02]  /*2560*/  F2FP.F16.F32.PACK_AB R118, R119, R118 ;  /* 0x000000767776723e */ /* 0x000fe400000000ff */
[----:B------:R-:W-:Y:S01]  /*2570*/  F2FP.F16.F32.PACK_AB R120, R121, R120 ;  /* 0x000000787978723e */ /* 0x000fe200000000ff */
[----:B------:R-:W-:Y:S01]  /*2580*/  STS [R43+0x800], R90 ;  /* 0x0008005a2b007388 */ /* 0x000fe20000000800 */
[----:B------:R-:W-:Y:S02]  /*2590*/  F2FP.F16.F32.PACK_AB R122, R123, R122 ;  /* 0x0000007a7b7a723e */ /* 0x000fe400000000ff */
[----:B------:R-:W-:Y:S01]  /*25a0*/  F2FP.F16.F32.PACK_AB R124, R125, R124 ;  /* 0x0000007c7d7c723e */ /* 0x000fe200000000ff */
[----:B------:R-:W-:Y:S01]  /*25b0*/  STS [R53+0x10], R92 ;  /* 0x0000105c35007388 */ /* 0x000fe20000000800 */
[----:B------:R-:W-:-:S02]  /*25c0*/  F2FP.F16.F32.PACK_AB R126, R127, R126 ;  /* 0x0000007e7f7e723e */ /* 0x000fc400000000ff */
[----:B------:R-:W-:Y:S01]  /*25d0*/  F2FP.F16.F32.PACK_AB R128, R129, R128 ;  /* 0x000000808180723e */ /* 0x000fe200000000ff */
[----:B------:R-:W-:Y:S01]  /*25e0*/  STS [R43+0x810], R94 ;  /* 0x0008105e2b007388 */ /* 0x000fe20000000800 */
        /* <DEDUP_REMOVED lines=12> */
[----:B------:R-:W-:Y:S02]  /*26b0*/  LOP3.LUT R14, R14, 0xf8, R21, 0xf8, !PT ;  /* 0x000000f80e0e7812 */ /* 0x000fe400078ef815 */
[----:B------:R-:W-:Y:S01]  /*26c0*/  F2FP.F16.F32.PACK_AB R146, R147, R146 ;  /* 0x000000929392723e */ /* 0x000fe200000000ff */
[----:B------:R-:W-:Y:S01]  /*26d0*/  STS [R53+0x40], R104 ;  /* 0x0000406835007388 */ /* 0x000fe20000000800 */
[----:B------:R-:W-:-:S02]  /*26e0*/  F2FP.F16.F32.PACK_AB R148, R149, R148 ;  /* 0x000000949594723e */ /* 0x000fc400000000ff */
[----:B------:R-:W-:Y:S01]  /*26f0*/  F2FP.F16.F32.PACK_AB R150, R151, R150 ;  /* 0x000000969796723e */ /* 0x000fe200000000ff */
[----:B------:R-:W-:Y:S01]  /*2700*/  STS [R57+0x840], R106 ;  /* 0x0008406a39007388 */ /* 0x000fe20000000800 */
[----:B------:R-:W-:Y:S02]  /*2710*/  LOP3.LUT R14, R14, UR6, RZ, 0xfc, !PT ;  /* 0x000000060e0e7c12 */ /* 0x000fe4000f8efcff */
[----:B------:R-:W-:Y:S01]  /*2720*/  ISETP.GE.AND P0, PT, R2, UR23, PT ;  /* 0x0000001702007c0c */ /* 0x000fe2000bf06270 */
[----:B------:R-:W-:Y:S01]  /*2730*/  STS [R53+0x50], R108 ;  /* 0x0000506c35007388 */ /* 0x000fe20000000800 */
[----:B------:R-:W-:Y:S02]  /*2740*/  F2FP.F16.F32.PACK_AB R40, R41, R40 ;  /* 0x000000282928723e */ /* 0x000fe400000000ff */
[----:B------:R-:W-:Y:S01]  /*2750*/  F2FP.F16.F32.PACK_AB R44, R45, R44 ;  /* 0x0000002c2d2c723e */ /* 0x000fe200000000ff */
[----:B------:R-:W-:Y:S01]  /*2760*/  STS [R57+0x850], R110 ;  /* 0x0008506e39007388 */ /* 0x000fe20000000800 */
[----:B------:R-:W-:-:S02]  /*2770*/  F2FP.F16.F32.PACK_AB R46, R47, R46 ;  /* 0x0000002e2f2e723e */ /* 0x000fc400000000ff */
[----:B------:R-:W-:Y:S01]  /*2780*/  F2FP.F16.F32.PACK_AB R50, R51, R50 ;  /* 0x000000323332723e */ /* 0x000fe200000000ff */
[----:B------:R-:W-:Y:S01]  /*2790*/  STS [R53+0x60], R112 ;  /* 0x0000607035007388 */ /* 0x000fe20000000800 */
[C---:B------:R-:W-:Y:S02]  /*27a0*/  LOP3.LUT R41, R5.reuse, R0, RZ, 0xfc, !PT ;  /* 0x0000000005297212 */ /* 0x040fe400078efcff */
[C-C-:B------:R-:W-:Y:S01]  /*27b0*/  LOP3.LUT R45, R5.reuse, 0x8, R0.reuse, 0xfe, !PT ;  /* 0x00000008052d7812 */ /* 0x140fe200078efe00 */
[----:B------:R-:W-:Y:S01]  /*27c0*/  STS [R57+0x860], R114 ;  /* 0x0008607239007388 */ /* 0x000fe20000000800 */
[C-C-:B------:R-:W-:Y:S02]  /*27d0*/  LOP3.LUT R47, R5.reuse, 0x10, R0.reuse, 0xfe, !PT ;  /* 0x00000010052f7812 */ /* 0x140fe400078efe00 */
[----:B------:R-:W-:Y:S01]  /*27e0*/  LOP3.LUT R51, R5, 0x18, R0, 0xfe, !PT ;  /* 0x0000001805337812 */ /* 0x000fe200078efe00 */
[----:B------:R-:W-:Y:S01]  /*27f0*/  STS [R53+0x70], R116 ;  /* 0x0000707435007388 */ /* 0x000fe20000000800 */
[----:B------:R-:W-:-:S02]  /*2800*/  SHF.R.U32.HI R0, RZ, 0x3, R14 ;  /* 0x00000003ff007819 */ /* 0x000fc4000001160e */
[----:B------:R-:W-:Y:S01]  /*2810*/  LEA.HI R3, R9, R5, RZ, 0x1c ;  /* 0x0000000509037211 */ /* 0x000fe200078fe0ff */
[----:B------:R-:W-:Y:S01]  /*2820*/  STS [R57+0x870], R118 ;  /* 0x0008707639007388 */ /* 0x000fe20000000800 */
[----:B------:R-:W-:Y:S02]  /*2830*/  ISETP.LT.AND P3, PT, R5, RZ, !P0 ;  /* 0x000000ff0500720c */ /* 0x000fe40004761270 */
[C---:B------:R-:W-:Y:S01]  /*2840*/  LOP3.LUT R4, R14.reuse, 0x400, RZ, 0xfc, !PT ;  /* 0x000004000e047812 */ /* 0x040fe200078efcff */
[----:B------:R-:W-:Y:S01]  /*2850*/  STS [R53+0x80], R120 ;  /* 0x0000807835007388 */ /* 0x000fe20000000800 */
[C---:B------:R-:W-:Y:S02]  /*2860*/  LOP3.LUT R5, R14.reuse, 0x800, RZ, 0xfc, !PT ;  /* 0x000008000e057812 */ /* 0x040fe400078efcff */
[C---:B------:R-:W-:Y:S01]  /*2870*/  LOP3.LUT R7, R14.reuse, 0xc00, RZ, 0xfc, !PT ;  /* 0x00000c000e077812 */ /* 0x040fe200078efcff */
[----:B------:R-:W-:Y:S01]  /*2880*/  STS [R57+0x880], R122 ;  /* 0x0008807a39007388 */ /* 0x000fe20000000800 */
[----:B------:R-:W-:-:S02]  /*2890*/  LOP3.LUT R8, R14, 0x1000, RZ, 0xfc, !PT ;  /* 0x000010000e087812 */ /* 0x000fc400078efcff */
[C---:B------:R-:W-:Y:S01]  /*28a0*/  LOP3.LUT R9, R14.reuse, 0x1400, RZ, 0xfc, !PT ;  /* 0x000014000e097812 */ /* 0x040fe200078efcff */
[----:B------:R-:W-:Y:S01]  /*28b0*/  STS [R53+0x90], R124 ;  /* 0x0000907c35007388 */ /* 0x000fe20000000800 */
[C---:B------:R-:W-:Y:S02]  /*28c0*/  LOP3.LUT R10, R14.reuse, 0x1800, RZ, 0xfc, !PT ;  /* 0x000018000e0a7812 */ /* 0x040fe400078efcff */
[----:B------:R-:W-:Y:S01]  /*28d0*/  LOP3.LUT R12, R14, 0x1c00, RZ, 0xfc, !PT ;  /* 0x00001c000e0c7812 */ /* 0x000fe200078efcff */
[----:B------:R-:W-:Y:S01]  /*28e0*/  STS [R57+0x890], R126 ;  /* 0x0008907e39007388 */ /* 0x000fe20000000800 */
[----:B------:R-:W-:Y:S02]  /*28f0*/  LOP3.LUT R0, R0, 0x70, RZ, 0xc0, !PT ;  /* 0x0000007000007812 */ /* 0x000fe400078ec0ff */
[----:B------:R-:W-:Y:S01]  /*2900*/  SHF.R.U32.HI R4, RZ, 0x3, R4 ;  /* 0x00000003ff047819 */ /* 0x000fe20000011604 */
[----:B------:R-:W-:Y:S01]  /*2910*/  STS [R53+0xa0], R128 ;  /* 0x0000a08035007388 */ /* 0x000fe20000000800 */
[----:B------:R-:W-:Y:S01]  /*2920*/  SHF.R.U32.HI R6, RZ, 0x3, R5 ;  /* 0x00000003ff067819 */ /* 0x000fe20000011605 */
[----:B------:R-:W-:Y:S01]  /*2930*/  VIADD R5, R0, UR5 ;  /* 0x0000000500057c36 */ /* 0x000fe20008000000 */
[----:B------:R-:W-:Y:S01]  /*2940*/  SHF.R.U32.HI R7, RZ, 0x3, R7 ;  /* 0x00000003ff077819 */ /* 0x000fe20000011607 */
[----:B------:R-:W-:Y:S01]  /*2950*/  STS [R57+0x8a0], R130 ;  /* 0x0008a08239007388 */ /* 0x000fe20000000800 */
[----:B------:R-:W-:-:S02]  /*2960*/  SHF.R.U32.HI R8, RZ, 0x3, R8 ;  /* 0x00000003ff087819 */ /* 0x000fc40000011608 */
[----:B------:R-:W-:Y:S01]  /*2970*/  SHF.R.U32.HI R9, RZ, 0x3, R9 ;  /* 0x00000003ff097819 */ /* 0x000fe20000011609 */
[----:B------:R-:W-:Y:S01]  /*2980*/  STS [R53+0xb0], R132 ;  /* 0x0000b08435007388 */ /* 0x000fe20000000800 */
[----:B------:R-:W-:Y:S02]  /*2990*/  SHF.R.U32.HI R11, RZ, 0x3, R10 ;  /* 0x00000003ff0b7819 */ /* 0x000fe4000001160a */
[----:B------:R-:W-:Y:S01]  /*29a0*/  SHF.R.U32.HI R13, RZ, 0x3, R12 ;  /* 0x00000003ff0d7819 */ /* 0x000fe2000001160c */
[----:B------:R-:W-:Y:S01]  /*29b0*/  STS [R57+0x8b0], R134 ;  /* 0x0008b08639007388 */ /* 0x000fe20000000800 */
[----:B------:R-:W-:Y:S02]  /*29c0*/  LOP3.LUT R4, R4, 0xf0, RZ, 0xc0, !PT ;  /* 0x000000f004047812 */ /* 0x000fe400078ec0ff */
[----:B------:R-:W-:Y:S01]  /*29d0*/  LOP3.LUT R6, R6, 0x170, RZ, 0xc0, !PT ;  /* 0x0000017006067812 */ /* 0x000fe200078ec0ff */
[----:B------:R-:W-:Y:S01]  /*29e0*/  STS [R53+0xc0], R136 ;  /* 0x0000c08835007388 */ /* 0x000fe20000000800 */
[----:B------:R-:W-:-:S02]  /*29f0*/  LOP3.LUT R0, R7, 0x1f0, RZ, 0xc0, !PT ;  /* 0x000001f007007812 */ /* 0x000fc400078ec0ff */
[----:B------:R-:W-:Y:S01]  /*2a00*/  LOP3.LUT R8, R8, 0x270, RZ, 0xc0, !PT ;  /* 0x0000027008087812 */ /* 0x000fe200078ec0ff */
[----:B------:R-:W-:Y:S01]  /*2a10*/  STS [R57+0x8c0], R138 ;  /* 0x0008c08a39007388 */ /* 0x000fe20000000800 */
[----:B------:R-:W-:Y:S01]  /*2a20*/  LOP3.LUT R10, R9, 0x2f0, RZ, 0xc0, !PT ;  /* 0x000002f0090a7812 */ /* 0x000fe200078ec0ff */
[----:B------:R-:W-:Y:S01]  /*2a30*/  VIADD R7, R6, UR5 ;  /* 0x0000000506077c36 */ /* 0x000fe20008000000 */
[----:B------:R-:W-:Y:S01]  /*2a40*/  LOP3.LUT R12, R11, 0x370, RZ, 0xc0, !PT ;  /* 0x000003700b0c7812 */ /* 0x000fe200078ec0ff */
[----:B------:R-:W-:Y:S01]  /*2a50*/  STS [R53+0xd0], R140 ;  /* 0x0000d08c35007388 */ /* 0x000fe20000000800 */
[----:B------:R-:W-:Y:S01]  /*2a60*/  LOP3.LUT R15, R13, 0x3f0, RZ, 0xc0, !PT ;  /* 0x000003f00d0f7812 */ /* 0x000fe200078ec0ff */
[----:B------:R-:W-:Y:S01]  /*2a70*/  VIADD R9, R0, UR5 ;  /* 0x0000000500097c36 */ /* 0x000fe20008000000 */
[----:B------:R-:W-:Y:S01]  /*2a80*/  F2FP.F16.F32.PACK_AB R54, R55, R54 ;  /* 0x000000363736723e */ /* 0x000fe200000000ff */
[----:B------:R-:W-:Y:S01]  /*2a90*/  STS [R57+0x8d0], R142 ;  /* 0x0008d08e39007388 */ /* 0x000fe20000000800 */
[----:B------:R-:W-:Y:S01]  /*2aa0*/  F2FP.F16.F32.PACK_AB R48, R49, R48 ;  /* 0x000000303130723e */ /* 0x000fe200000000ff */
[----:B------:R-:W-:Y:S01]  /*2ab0*/  IMAD R55, R14, 0x2, R5 ;  /* 0x000000020e377824 */ /* 0x000fe200078e0205 */
[----:B------:R-:W-:Y:S01]  /*2ac0*/  F2FP.F16.F32.PACK_AB R58, R59, R58 ;  /* 0x0000003a3b3a723e */ /* 0x000fe200000000ff */
[----:B------:R-:W-:Y:S01]  /*2ad0*/  STS [R53+0xe0], R144 ;  /* 0x0000e09035007388 */ /* 0x000fe20000000800 */
[----:B------:R-:W-:Y:S01]  /*2ae0*/  VIADD R5, R4, UR5 ;  /* 0x0000000504057c36 */ /* 0x000fe20008000000 */
[----:B------:R-:W-:Y:S01]  /*2af0*/  F2FP.F16.F32.PACK_AB R76, R77, R76 ;  /* 0x0000004c4d4c723e */ /* 0x000fe200000000ff */
[----:B------:R-:W-:Y:S01]  /*2b00*/  VIADD R11, R8, UR5 ;  /* 0x00000005080b7c36 */ /* 0x000fe20008000000 */
[----:B------:R-:W-:Y:S01]  /*2b10*/  STS [R57+0x8e0], R146 ;  /* 0x0008e09239007388 */ /* 0x000fe20000000800 */
[----:B------:R-:W-:Y:S01]  /*2b20*/  VIADD R13, R10, UR5 ;  /* 0x000000050a0d7c36 */ /* 0x000fe20008000000 */
[----:B------:R-:W-:Y:S01]  /*2b30*/  F2FP.F16.F32.PACK_AB R78, R79, R78 ;  /* 0x0000004e4f4e723e */ /* 0x000fe200000000ff */
[----:B------:R-:W-:Y:S01]  /*2b40*/  VIADD R49, R12, UR5 ;  /* 0x000000050c317c36 */ /* 0x000fe20008000000 */
[----:B------:R-:W-:Y:S01]  /*2b50*/  STS [R53+0xf0], R148 ;  /* 0x0000f09435007388 */ /* 0x000fe20000000800 */
[----:B------:R-:W-:Y:S01]  /*2b60*/  VIADD R15, R15, UR5 ;  /* 0x000000050f0f7c36 */ /* 0x000fe20008000000 */
[----:B------:R-:W-:Y:S01]  /*2b70*/  F2FP.F16.F32.PACK_AB R80, R81, R80 ;  /* 0x000000505150723e */ /* 0x000fe200000000ff */
[C---:B------:R-:W-:Y:S01]  /*2b80*/  IMAD R59, R14.reuse, 0x2, R5 ;  /* 0x000000020e3b7824 */ /* 0x040fe200078e0205 */
[----:B------:R-:W-:Y:S01]  /*2b90*/  STS [R57+0x8f0], R150 ;  /* 0x0008f09639007388 */ /* 0x000fe20000000800 */
[----:B------:R-:W-:Y:S01]  /*2ba0*/  F2FP.F16.F32.PACK_AB R82, R83, R82 ;  /* 0x000000525352723e */ /* 0x000fe200000000ff */
[C---:B------:R-:W-:Y:S01]  /*2bb0*/  IMAD R77, R14.reuse, 0x2, R7 ;  /* 0x000000020e4d7824 */ /* 0x040fe200078e0207 */
[----:B------:R-:W-:Y:S01]  /*2bc0*/  F2FP.F16.F32.PACK_AB R89, R25, R24 ;  /* 0x000000181959723e */ /* 0x000fe200000000ff */
[----:B------:R-:W-:Y:S01]  /*2bd0*/  BAR.SYNC.DEFER_BLOCKING 0x0 ;  /* 0x0000000000007b1d */ /* 0x000fe20000010000 */
[C---:B------:R-:W-:Y:S01]  /*2be0*/  IMAD R79, R14.reuse, 0x2, R9 ;  /* 0x000000020e4f7824 */ /* 0x040fe200078e0209 */
[----:B------:R-:W-:Y:S01]  /*2bf0*/  F2FP.F16.F32.PACK_AB R91, R27, R26 ;  /* 0x0000001a1b5b723e */ /* 0x000fe200000000ff */
[C---:B------:R-:W-:Y:S01]  /*2c00*/  IMAD R81, R14.reuse, 0x2, R11 ;  /* 0x000000020e517824 */ /* 0x040fe200078e020b */
[----:B------:R-:W-:Y:S01]  /*2c10*/  F2FP.F16.F32.PACK_AB R93, R29, R28 ;  /* 0x0000001c1d5d723e */ /* 0x000fe200000000ff */
[C---:B------:R-:W-:Y:S01]  /*2c20*/  IMAD R83, R14.reuse, 0x2, R13 ;  /* 0x000000020e537824 */ /* 0x040fe200078e020d */
[----:B------:R-:W-:Y:S01]  /*2c30*/  F2FP.F16.F32.PACK_AB R95, R31, R30 ;  /* 0x0000001e1f5f723e */ /* 0x000fe200000000ff */
[C---:B------:R-:W-:Y:S01]  /*2c40*/  IMAD R49, R14.reuse, 0x2, R49 ;  /* 0x000000020e317824 */ /* 0x040fe200078e0231 */
[----:B------:R-:W-:Y:S01]  /*2c50*/  F2FP.F16.F32.PACK_AB R99, R33, R32 ;  /* 0x000000202163723e */ /* 0x000fe200000000ff */
[----:B------:R-:W-:Y:S01]  /*2c60*/  IMAD R0, R14, 0x2, R15 ;  /* 0x000000020e007824 */ /* 0x000fe200078e020f */
[----:B------:R-:W-:-:S02]  /*2c70*/  F2FP.F16.F32.PACK_AB R97, R35, R34 ;  /* 0x000000222361723e */ /* 0x000fc400000000ff */
[----:B------:R-:W-:Y:S02]  /*2c80*/  F2FP.F16.F32.PACK_AB R101, R37, R36 ;  /* 0x000000242565723e */ /* 0x000fe400000000ff */
[----:B------:R-:W-:Y:S01]  /*2c90*/  F2FP.F16.F32.PACK_AB R39, R39, R38 ;  /* 0x000000262727723e */ /* 0x000fe200000000ff */
[----:B------:R-:W1:Y:S01]  /*2ca0*/  LDC.64 R36, c[0x0][0x220] ;  /* 0x00008800ff247b82 */ /* 0x000e620000000a00 */
[----:B------:R-:W-:Y:S02]  /*2cb0*/  F2FP.F16.F32.PACK_AB R60, R61, R60 ;  /* 0x0000003c3d3c723e */ /* 0x000fe400000000ff */
[----:B------:R-:W-:Y:S02]  /*2cc0*/  F2FP.F16.F32.PACK_AB R62, R63, R62 ;  /* 0x0000003e3f3e723e */ /* 0x000fe400000000ff */
[----:B------:R-:W-:Y:S02]  /*2cd0*/  F2FP.F16.F32.PACK_AB R64, R65, R64 ;  /* 0x000000404140723e */ /* 0x000fe400000000ff */
[----:B------:R-:W-:Y:S01]  /*2ce0*/  F2FP.F16.F32.PACK_AB R66, R67, R66 ;  /* 0x000000424342723e */ /* 0x000fe200000000ff */
[----:B------:R-:W2:Y:S01]  /*2cf0*/  LDC R38, c[0x0][0x238] ;  /* 0x00008e00ff267b82 */ /* 0x000ea20000000800 */
[----:B------:R-:W3:Y:S01]  /*2d00*/  LDS.128 R32, [R55] ;  /* 0x0000000037207984 */ /* 0x000ee20000000c00 */
[----:B------:R-:W-:-:S02]  /*2d10*/  F2FP.F16.F32.PACK_AB R68, R69, R68 ;  /* 0x000000444544723e */ /* 0x000fc400000000ff */
[----:B------:R-:W-:Y:S01]  /*2d20*/  F2FP.F16.F32.PACK_AB R70, R71, R70 ;  /* 0x000000464746723e */ /* 0x000fe200000000ff */
[----:B------:R-:W4:Y:S01]  /*2d30*/  LDS.128 R28, [R59+0x800] ;  /* 0x000800003b1c7984 */ /* 0x000f220000000c00 */
[----:B------:R-:W-:Y:S02]  /*2d40*/  F2FP.F16.F32.PACK_AB R72, R73, R72 ;  /* 0x000000484948723e */ /* 0x000fe400000000ff */
[----:B------:R-:W-:Y:S01]  /*2d50*/  F2FP.F16.F32.PACK_AB R74, R75, R74 ;  /* 0x0000004a4b4a723e */ /* 0x000fe200000000ff */
[----:B------:R-:W5:Y:S01]  /*2d60*/  LDS.128 R4, [R77+0x1000] ;  /* 0x001000004d047984 */ /* 0x000f620000000c00 */
[----:B------:R-:W-:Y:S02]  /*2d70*/  F2FP.F16.F32.PACK_AB R84, R85, R84 ;  /* 0x000000545554723e */ /* 0x000fe400000000ff */
[----:B------:R-:W-:Y:S01]  /*2d80*/  F2FP.F16.F32.PACK_AB R86, R87, R86 ;  /* 0x000000565756723e */ /* 0x000fe200000000ff */
[----:B------:R-:W1:Y:S01]  /*2d90*/  LDS.128 R8, [R79+0x1800] ;  /* 0x001800004f087984 */ /* 0x000e620000000c00 */
[----:B------:R-:W-:-:S02]  /*2da0*/  ISETP.LT.AND P1, PT, R41, 0x1, !P0 ;  /* 0x000000012900780c */ /* 0x000fc40004721270 */
[----:B------:R-:W-:Y:S01]  /*2db0*/  ISETP.LT.AND P2, PT, R45, 0x1, !P0 ;  /* 0x000000012d00780c */ /* 0x000fe20004741270 */
[----:B------:R-:W1:Y:S04]  /*2dc0*/  LDS.128 R12, [R81+0x2000] ;  /* 0x00200000510c7984 */ /* 0x000e680000000c00 */
[----:B------:R-:W1:Y:S04]  /*2dd0*/  LDS.128 R16, [R83+0x2800] ;  /* 0x0028000053107984 */ /* 0x000e680000000c00 */
[----:B------:R-:W1:Y:S04]  /*2de0*/  LDS.128 R20, [R49+0x3000] ;  /* 0x0030000031147984 */ /* 0x000e680000000c00 */
[----:B------:R-:W1:Y:S01]  /*2df0*/  LDS.128 R24, [R0+0x3800] ;  /* 0x0038000000187984 */ /* 0x000e620000000c00 */
[----:B------:R-:W-:Y:S06]  /*2e00*/  BAR.SYNC.DEFER_BLOCKING 0x0 ;  /* 0x0000000000007b1d */ /* 0x000fec0000010000 */
[----:B------:R-:W-:Y:S04]  /*2e10*/  STS [R53], R89 ;  /* 0x0000005935007388 */ /* 0x000fe80000000800 */
[----:B------:R-:W-:Y:S04]  /*2e20*/  STS [R43+0x800], R91 ;  /* 0x0008005b2b007388 */ /* 0x000fe80000000800 */
[----:B------:R-:W-:Y:S04]  /*2e30*/  STS [R53+0x10], R93 ;  /* 0x0000105d35007388 */ /* 0x000fe80000000800 */
[----:B------:R-:W-:Y:S04]  /*2e40*/  STS [R43+0x810], R95 ;  /* 0x0008105f2b007388 */ /* 0x000fe80000000800 */
[----:B------:R-:W-:Y:S04]  /*2e50*/  STS [R53+0x20], R99 ;  /* 0x0000206335007388 */ /* 0x000fe80000000800 */
[----:B------:R-:W-:Y:S04]  /*2e60*/  STS [R57+0x820], R97 ;  /* 0x0008206139007388 */ /* 0x000fe80000000800 */
[----:B------:R-:W-:Y:S04]  /*2e70*/  STS [R53+0x30], R101 ;  /* 0x0000306535007388 */ /* 0x000fe80000000800 */
[----:B------:R2:W-:Y:S04]  /*2e80*/  STS [R57+0x830], R39 ;  /* 0x0008302739007388 */ /* 0x0005e80000000800 */
[----:B------:R1:W-:Y:S04]  /*2e90*/  STS [R53+0x40], R40 ;  /* 0x0000402835007388 */ /* 0x0003e80000000800 */
[----:B------:R3:W-:Y:S01]  /*2ea0*/  STS [R57+0x840], R42 ;  /* 0x0008402a39007388 */ /* 0x0007e20000000800 */
[----:B--2---:R-:W-:-:S03]  /*2eb0*/  IMAD R39, R41, R38, RZ ;  /* 0x0000002629277224 */ /* 0x004fc600078e02ff */
[----:B------:R-:W-:Y:S01]  /*2ec0*/  STS [R53+0x50], R44 ;  /* 0x0000502c35007388 */ /* 0x000fe20000000800 */
[----:B-1----:R-:W-:-:S03]  /*2ed0*/  IMAD.WIDE R40, R39, 0x2, R36 ;  /* 0x0000000227287825 */ /* 0x002fc600078e0224 */
[----:B------:R-:W-:Y:S01]  /*2ee0*/  STS [R57+0x850], R46 ;  /* 0x0008502e39007388 */ /* 0x000fe20000000800 */
[----:B------:R-:W-:-:S03]  /*2ef0*/  IMAD R61, R38, 0x20, R39 ;  /* 0x00000020263d7824 */ /* 0x000fc600078e0227 */
[----:B------:R-:W-:Y:S01]  /*2f00*/  STS [R53+0x60], R48 ;  /* 0x0000603035007388 */ /* 0x000fe20000000800 */
[----:B---3--:R-:W-:-:S03]  /*2f10*/  IMAD.WIDE R42, R2, 0x2, R40 ;  /* 0x00000002022a7825 */ /* 0x008fc600078e0228 */
[----:B------:R-:W-:Y:S01]  /*2f20*/  STS [R57+0x860], R50 ;  /* 0x0008603239007388 */ /* 0x000fe20000000800 */
[-C--:B------:R-:W-:Y:S02]  /*2f30*/  IMAD R41, R45, R38.reuse, RZ ;  /* 0x000000262d297224 */ /* 0x080fe400078e02ff */
[----:B------:R-:W-:Y:S01]  /*2f40*/  IMAD R45, R51, R38, RZ ;  /* 0x00000026332d7224 */ /* 0x000fe200078e02ff */
[----:B------:R-:W-:Y:S01]  /*2f50*/  STS [R53+0x70], R52 ;  /* 0x0000703435007388 */ /* 0x000fe20000000800 */
[----:B------:R-:W-:-:S03]  /*2f60*/  IMAD.WIDE R40, R41, 0x2, R36 ;  /* 0x0000000229287825 */ /* 0x000fc600078e0224 */
[----:B------:R-:W-:Y:S01]  /*2f70*/  STS [R57+0x870], R54 ;  /* 0x0008703639007388 */ /* 0x000fe20000000800 */
[----:B------:R-:W-:Y:S02]  /*2f80*/  VIADD R39, R3, 0x38 ;  /* 0x0000003803277836 */ /* 0x000fe40000000000 */
[C---:B------:R-:W-:Y:S01]  /*2f90*/  IMAD R63, R38.reuse, 0x8, R61 ;  /* 0x00000008263f7824 */ /* 0x040fe200078e023d */
[----:B------:R-:W-:Y:S01]  /*2fa0*/  STS [R53+0x80], R56 ;  /* 0x0000803835007388 */ /* 0x000fe20000000800 */
[----:B------:R-:W-:Y:S02]  /*2fb0*/  IMAD R65, R39, R38, RZ ;  /* 0x0000002627417224 */ /* 0x000fe400078e02ff */
[C---:B------:R-:W-:Y:S01]  /*2fc0*/  IMAD R39, R38.reuse, 0x8, R63 ;  /* 0x0000000826277824 */ /* 0x040fe200078e023f */
[----:B------:R-:W-:Y:S03]  /*2fd0*/  STS [R57+0x880], R58 ;  /* 0x0008803a39007388 */ /* 0x000fe60000000800 */
[C---:B------:R-:W-:Y:S01]  /*2fe0*/  IMAD R67, R38.reuse, 0x10, R39 ;  /* 0x0000001026437824 */ /* 0x040fe200078e0227 */
[----:B------:R1:W-:Y:S03]  /*2ff0*/  STS [R53+0x90], R60 ;  /* 0x0000903c35007388 */ /* 0x0003e60000000800 */
[----:B------:R-:W-:Y:S01]  /*3000*/  IMAD R75, R38, 0x8, R67 ;  /* 0x00000008264b7824 */ /* 0x000fe200078e0243 */
[----:B------:R-:W-:Y:S04]  /*3010*/  STS [R57+0x890], R62 ;  /* 0x0008903e39007388 */ /* 0x000fe80000000800 */
[----:B------:R2:W-:Y:S01]  /*3020*/  STS [R53+0xa0], R64 ;  /* 0x0000a04035007388 */ /* 0x0005e20000000800 */
[----:B-1----:R-:W-:-:S03]  /*3030*/  IMAD.WIDE R60, R61, 0x2, R36 ;  /* 0x000000023d3c7825 */ /* 0x002fc600078e0224 */
[----:B------:R1:W-:Y:S04]  /*3040*/  STS [R57+0x8a0], R66 ;  /* 0x0008a04239007388 */ /* 0x0003e80000000800 */
[----:B------:R-:W-:Y:S01]  /*3050*/  STS [R53+0xb0], R68 ;  /* 0x0000b04435007388 */ /* 0x000fe20000000800 */
[----:B--2---:R-:W-:-:S03]  /*3060*/  IMAD.WIDE R64, R65, 0x2, R36 ;  /* 0x0000000241407825 */ /* 0x004fc600078e0224 */
[----:B------:R-:W-:Y:S01]  /*3070*/  STS [R57+0x8b0], R70 ;  /* 0x0008b04639007388 */ /* 0x000fe20000000800 */
[----:B-1----:R-:W-:-:S03]  /*3080*/  IMAD.WIDE R66, R67, 0x2, R36 ;  /* 0x0000000243427825 */ /* 0x002fc600078e0224 */
[----:B------:R1:W-:Y:S01]  /*3090*/  STS [R53+0xc0], R72 ;  /* 0x0000c04835007388 */ /* 0x0003e20000000800 */
[----:B------:R-:W-:-:S03]  /*30a0*/  IMAD.WIDE R64, R2, 0x2, R64 ;  /* 0x0000000202407825 */ /* 0x000fc600078e0240 */
[----:B------:R-:W-:Y:S01]  /*30b0*/  STS [R57+0x8c0], R74 ;  /* 0x0008c04a39007388 */ /* 0x000fe20000000800 */
[----:B------:R-:W-:-:S03]  /*30c0*/  IMAD.WIDE R66, R2, 0x2, R66 ;  /* 0x0000000202427825 */ /* 0x000fc600078e0242 */
[----:B------:R-:W-:Y:S01]  /*30d0*/  STS [R53+0xd0], R76 ;  /* 0x0000d04c35007388 */ /* 0x000fe20000000800 */
[----:B-1----:R-:W-:-:S03]  /*30e0*/  IMAD.WIDE R72, R2, 0x2, R60 ;  /* 0x0000000202487825 */ /* 0x002fc600078e023c */
[----:B------:R-:W-:Y:S01]  /*30f0*/  STS [R57+0x8d0], R78 ;  /* 0x0008d04e39007388 */ /* 0x000fe20000000800 */
[----:B------:R-:W-:-:S03]  /*3100*/  IMAD.WIDE R60, R63, 0x2, R36 ;  /* 0x000000023f3c7825 */ /* 0x000fc600078e0224 */
[----:B------:R-:W-:Y:S01]  /*3110*/  STS [R53+0xe0], R80 ;  /* 0x0000e05035007388 */ /* 0x000fe20000000800 */
[----:B------:R-:W-:-:S03]  /*3120*/  IMAD.WIDE R62, R39, 0x2, R36 ;  /* 0x00000002273e7825 */ /* 0x000fc600078e0224 */
[----:B------:R-:W-:Y:S01]  /*3130*/  STS [R57+0x8e0], R82 ;  /* 0x0008e05239007388 */ /* 0x000fe20000000800 */
[----:B------:R-:W-:-:S03]  /*3140*/  IMAD R39, R38, 0x8, R75 ;  /* 0x0000000826277824 */ /* 0x000fc600078e024b */
[----:B------:R-:W-:Y:S01]  /*3150*/  STS [R53+0xf0], R84 ;  /* 0x0000f05435007388 */ /* 0x000fe20000000800 */
[----:B------:R-:W-:-:S03]  /*3160*/  IMAD.WIDE R60, R2, 0x2, R60 ;  /* 0x00000002023c7825 */ /* 0x000fc600078e023c */
[----:B------:R-:W-:Y:S01]  /*3170*/  STS [R57+0x8f0], R86 ;  /* 0x0008f05639007388 */ /* 0x000fe20000000800 */
[C---:B------:R-:W-:Y:S01]  /*3180*/  IMAD.WIDE R62, R2.reuse, 0x2, R62 ;  /* 0x00000002023e7825 */ /* 0x040fe200078e023e */
[----:B------:R-:W-:Y:S06]  /*3190*/  BAR.SYNC.DEFER_BLOCKING 0x0 ;  /* 0x0000000000007b1d */ /* 0x000fec0000010000 */
[----:B------:R1:W-:Y:S01]  /*31a0*/  @P1 STG.E.128 desc[UR24][R42.64], R32 ;  /* 0x000000202a001986 */ /* 0x0003e2000c101d18 */
[C---:B------:R-:W-:Y:S01]  /*31b0*/  ISETP.LT.AND P1, PT, R47.reuse, 0x1, !P0 ;  /* 0x000000012f00780c */ /* 0x040fe20004721270 */
[----:B------:R-:W-:Y:S01]  /*31c0*/  IMAD R47, R47, R38, RZ ;  /* 0x000000262f2f7224 */ /* 0x000fe200078e02ff */
[----:B------:R-:W-:Y:S01]  /*31d0*/  ISETP.LT.AND P0, PT, R51, 0x1, !P0 ;  /* 0x000000013300780c */ /* 0x000fe20004701270 */
[C---:B------:R-:W-:Y:S01]  /*31e0*/  IMAD.WIDE R50, R2.reuse, 0x2, R40 ;  /* 0x0000000202327825 */ /* 0x040fe200078e0228 */
[----:B------:R-:W2:Y:S03]  /*31f0*/  LDS.128 R52, [R55] ;  /* 0x0000000037347984 */ /* 0x000ea60000000c00 */
[----:B------:R-:W-:Y:S01]  /*3200*/  IMAD.WIDE R40, R47, 0x2, R36 ;  /* 0x000000022f287825 */ /* 0x000fe200078e0224 */
[----:B------:R-:W3:Y:S04]  /*3210*/  LDS.128 R56, [R59+0x800] ;  /* 0x000800003b387984 */ /* 0x000ee80000000c00 */
[----:B----4-:R-:W-:Y:S01]  /*3220*/  @P2 STG.E.128 desc[UR24][R50.64], R28 ;  /* 0x0000001c32002986 */ /* 0x010fe2000c101d18 */
[----:B------:R-:W-:-:S03]  /*3230*/  IMAD.WIDE R68, R2, 0x2, R40 ;  /* 0x0000000202447825 */ /* 0x000fc600078e0228 */
[----:B------:R-:W-:Y:S01]  /*3240*/  LDS.128 R40, [R79+0x1800] ;  /* 0x001800004f287984 */ /* 0x000fe20000000c00 */
[----:B-1----:R-:W-:-:S03]  /*3250*/  IMAD.WIDE R32, R45, 0x2, R36 ;  /* 0x000000022d207825 */ /* 0x002fc600078e0224 */
[----:B------:R-:W1:Y:S01]  /*3260*/  LDS.128 R44, [R77+0x1000] ;  /* 0x001000004d2c7984 */ /* 0x000e620000000c00 */
[----:B------:R-:W-:-:S03]  /*3270*/  IMAD.WIDE R70, R2, 0x2, R32 ;  /* 0x0000000202467825 */ /* 0x000fc600078e0220 */
[----:B------:R-:W-:Y:S04]  /*3280*/  LDS.128 R28, [R83+0x2800] ;  /* 0x00280000531c7984 */ /* 0x000fe80000000c00 */
[----:B------:R-:W4:Y:S04]  /*3290*/  LDS.128 R32, [R81+0x2000] ;  /* 0x0020000051207984 */ /* 0x000f280000000c00 */
[----:B------:R-:W1:Y:S04]  /*32a0*/  LDS.128 R48, [R49+0x3000] ;  /* 0x0030000031307984 */ /* 0x000e680000000c00 */
[----:B-----5:R5:W-:Y:S04]  /*32b0*/  @P1 STG.E.128 desc[UR24][R68.64], R4 ;  /* 0x0000000444001986 */ /* 0x020be8000c101d18 */
[----:B------:R2:W-:Y:S04]  /*32c0*/  @P0 STG.E.128 desc[UR24][R70.64], R8 ;  /* 0x0000000846000986 */ /* 0x0005e8000c101d18 */
[----:B------:R3:W-:Y:S04]  /*32d0*/  @P3 STG.E.128 desc[UR24][R72.64], R12 ;  /* 0x0000000c48003986 */ /* 0x0007e8000c101d18 */
[----:B------:R1:W-:Y:S04]  /*32e0*/  @P3 STG.E.128 desc[UR24][R60.64], R16 ;  /* 0x000000103c003986 */ /* 0x0003e8000c101d18 */
[----:B------:R1:W-:Y:S01]  /*32f0*/  @P3 STG.E.128 desc[UR24][R62.64], R20 ;  /* 0x000000143e003986 */ /* 0x0003e2000c101d18 */
[----:B-----5:R-:W-:-:S02]  /*3300*/  IMAD R7, R38, 0x8, R39 ;  /* 0x0000000826077824 */ /* 0x020fc400078e0227 */
[----:B------:R-:W-:Y:S01]  /*3310*/  IMAD.WIDE R4, R75, 0x2, R36 ;  /* 0x000000024b047825 */ /* 0x000fe200078e0224 */
[----:B------:R5:W-:Y:S03]  /*3320*/  @P3 STG.E.128 desc[UR24][R64.64], R24 ;  /* 0x0000001840003986 */ /* 0x000be6000c101d18 */
[----:B--2---:R-:W-:Y:S01]  /*3330*/  IMAD R9, R38, 0x8, R7 ;  /* 0x0000000826097824 */ /* 0x004fe200078e0207 */
[----:B------:R5:W-:Y:S01]  /*3340*/  @P3 STG.E.128 desc[UR24][R66.64], R52 ;  /* 0x0000003442003986 */ /* 0x000be2000c101d18 */
[----:B---3--:R-:W-:-:S04]  /*3350*/  IMAD.WIDE R14, R2, 0x2, R4 ;  /* 0x00000002020e7825 */ /* 0x008fc800078e0204 */
[----:B------:R-:W-:Y:S01]  /*3360*/  IMAD R11, R38, 0x8, R9 ;  /* 0x00000008260b7824 */ /* 0x000fe200078e0209 */
[----:B------:R5:W-:Y:S01]  /*3370*/  @P3 STG.E.128 desc[UR24][R14.64], R56 ;  /* 0x000000380e003986 */ /* 0x000be2000c101d18 */
[----:B------:R-:W-:-:S04]  /*3380*/  IMAD.WIDE R4, R39, 0x2, R36 ;  /* 0x0000000227047825 */ /* 0x000fc800078e0224 */
[----:B------:R-:W-:Y:S02]  /*3390*/  IMAD R13, R38, 0x8, R11 ;  /* 0x00000008260d7824 */ /* 0x000fe400078e020b */
[----:B------:R-:W-:-:S04]  /*33a0*/  IMAD.WIDE R6, R7, 0x2, R36 ;  /* 0x0000000207067825 */ /* 0x000fc800078e0224 */
[----:B------:R-:W-:-:S04]  /*33b0*/  IMAD.WIDE R8, R9, 0x2, R36 ;  /* 0x0000000209087825 */ /* 0x000fc800078e0224 */
[----:B------:R-:W-:-:S04]  /*33c0*/  IMAD.WIDE R10, R11, 0x2, R36 ;  /* 0x000000020b0a7825 */ /* 0x000fc800078e0224 */
[----:B------:R-:W-:-:S04]  /*33d0*/  IMAD.WIDE R12, R13, 0x2, R36 ;  /* 0x000000020d0c7825 */ /* 0x000fc800078e0224 */
[----:B------:R-:W-:-:S04]  /*33e0*/  IMAD.WIDE R4, R2, 0x2, R4 ;  /* 0x0000000202047825 */ /* 0x000fc800078e0204 */
[C---:B------:R-:W-:Y:S01]  /*33f0*/  IMAD.WIDE R6, R2.reuse, 0x2, R6 ;  /* 0x0000000202067825 */ /* 0x040fe200078e0206 */
[----:B-1----:R5:W-:Y:S03]  /*3400*/  @P3 STG.E.128 desc[UR24][R4.64], R44 ;  /* 0x0000002c04003986 */ /* 0x002be6000c101d18 */
[C---:B------:R-:W-:Y:S01]  /*3410*/  IMAD.WIDE R8, R2.reuse, 0x2, R8 ;  /* 0x0000000202087825 */ /* 0x040fe200078e0208 */
[----:B------:R5:W-:Y:S03]  /*3420*/  @P3 STG.E.128 desc[UR24][R6.64], R40 ;  /* 0x0000002806003986 */ /* 0x000be6000c101d18 */
[C---:B------:R-:W-:Y:S01]  /*3430*/  IMAD.WIDE R10, R2.reuse, 0x2, R10 ;  /* 0x00000002020a7825 */ /* 0x040fe200078e020a */
[----:B----4-:R5:W-:Y:S03]  /*3440*/  @P3 STG.E.128 desc[UR24][R8.64], R32 ;  /* 0x0000002008003986 */ /* 0x010be6000c101d18 */
[----:B------:R-:W-:Y:S01]  /*3450*/  IMAD.WIDE R12, R2, 0x2, R12 ;  /* 0x00000002020c7825 */ /* 0x000fe200078e020c */
[----:B------:R5:W-:Y:S04]  /*3460*/  @P3 STG.E.128 desc[UR24][R10.64], R28 ;  /* 0x0000001c0a003986 */ /* 0x000be8000c101d18 */
[----:B------:R5:W-:Y:S01]  /*3470*/  @P3 STG.E.128 desc[UR24][R12.64], R48 ;  /* 0x000000300c003986 */ /* 0x000be2000c101d18 */
[----:B------:R-:W-:Y:S05]  /*3480*/  @!P3 EXIT ;  /* 0x000000000000b94d */ /* 0x000fea0003800000 */
[----:B-----5:R-:W1:Y:S01]  /*3490*/  LDS.128 R4, [R0+0x3800] ;  /* 0x0038000000047984 */ /* 0x020e620000000c00 */
[----:B------:R-:W-:-:S04]  /*34a0*/  VIADD R3, R3, 0x78 ;  /* 0x0000007803037836 */ /* 0x000fc80000000000 */
[----:B------:R-:W-:-:S04]  /*34b0*/  IMAD R3, R3, R38, RZ ;  /* 0x0000002603037224 */ /* 0x000fc800078e02ff */
[----:B------:R-:W-:-:S04]  /*34c0*/  IMAD.WIDE R36, R3, 0x2, R36 ;  /* 0x0000000203247825 */ /* 0x000fc800078e0224 */
[----:B------:R-:W-:-:S05]  /*34d0*/  IMAD.WIDE R36, R2, 0x2, R36 ;  /* 0x0000000202247825 */ /* 0x000fca00078e0224 */
[----:B-1----:R-:W-:Y:S01]  /*34e0*/  STG.E.128 desc[UR24][R36.64], R4 ;  /* 0x0000000424007986 */ /* 0x002fe2000c101d18 */
[----:B------:R-:W-:Y:S05]  /*34f0*/  EXIT ;  /* 0x000000000000794d */ /* 0x000fea0003800000 */
.L_x_2:
[----:B------:R-:W-:-:S00]  /*3500*/  BRA `(.L_x_2) ;  /* 0xfffffffc00fc7947 */ /* 0x000fc0000383ffff */
[----:B------:R-:W-:-:S00]  /*3510*/  NOP ;  /* 0x0000000000007918 */ /* 0x000fc00000000000 */
        /* <DEDUP_REMOVED lines=14> */
.L_x_3:


//--------------------- .nv.shared.matmul_kernel  --------------------------
	.section	.nv.shared.matmul_kernel,"aw",@nobits
	.sectionflags	@""
	.align	16
	.zero		1024


//--------------------- .nv.shared.reserved.0     --------------------------
	.section	.nv.shared.reserved.0,"aw",@nobits
	.weak		__nv_reservedSMEM_offset_0_alias
	.size		__nv_reservedSMEM_offset_0_alias, 0, 0
	.other		__nv_reservedSMEM_offset_0_alias,@"STO_CUDA_RESERVED_SHARED STV_DEFAULT"
__nv_reservedSMEM_offset_0_alias:
	.zero		0


//--------------------- .nv.constant0.matmul_kernel --------------------------
	.section	.nv.constant0.matmul_kernel,"a",@progbits
	.sectionflags	@""
	.align	4
.nv.constant0.matmul_kernel:
	.zero		584


//--------------------- SYMBOLS --------------------------

	.type		.nv.reservedSmem.offset0,@object
	.size		.nv.reservedSmem.offset0,0x4
